//
// Generated by NVIDIA NVVM Compiler
//
// Compiler Build ID: CL-36424714
// Cuda compilation tools, release 13.0, V13.0.88
// Based on NVVM 20.0.0
//

.version 9.0
.target sm_100
.address_size 64

	// .globl	_Z3psoP17curandStateXORWOWPdS1_
.extern .func  (.param .b32 func_retval0) vprintf
(
	.param .b64 vprintf_param_0,
	.param .b64 vprintf_param_1
)
;
.global .align 4 .b8 precalc_xorwow_matrix[102400];
.global .align 4 .b8 precalc_xorwow_offset_matrix[102400];
.global .align 4 .b8 mrg32k3aM1[2304];
.global .align 4 .b8 mrg32k3aM2[2304];
.global .align 4 .b8 mrg32k3aM1SubSeq[2016];
.global .align 4 .b8 mrg32k3aM2SubSeq[2016];
.global .align 4 .b8 mrg32k3aM1Seq[2304];
.global .align 4 .b8 mrg32k3aM2Seq[2304];
.const .align 8 .b8 __cr_lgamma_table[72];
.global .align 1 .b8 $str[39] = {37, 100, 58, 32, 120, 32, 61, 32, 91, 37, 108, 102, 32, 37, 108, 102, 93, 32, 118, 32, 61, 32, 91, 37, 108, 102, 32, 37, 108, 102, 93, 32, 61, 32, 37, 108, 102, 10};

.visible .entry _Z3psoP17curandStateXORWOWPdS1_(
	.param .u64 .ptr .align 1 _Z3psoP17curandStateXORWOWPdS1__param_0,
	.param .u64 .ptr .align 1 _Z3psoP17curandStateXORWOWPdS1__param_1,
	.param .u64 .ptr .align 1 _Z3psoP17curandStateXORWOWPdS1__param_2
)
{
	.local .align 16 .b8 	__local_depot0[48];
	.reg .b64 	%SP;
	.reg .b64 	%SPL;
	.reg .b32 	%r<59>;
	.reg .b32 	%f<9>;
	.reg .b64 	%rd<17>;
	.reg .b64 	%fd<25>;

	mov.u64 	%SPL, __local_depot0;
	cvta.local.u64 	%SP, %SPL;
	ld.param.u64 	%rd1, [_Z3psoP17curandStateXORWOWPdS1__param_0];
	ld.param.u64 	%rd2, [_Z3psoP17curandStateXORWOWPdS1__param_1];
	ld.param.u64 	%rd3, [_Z3psoP17curandStateXORWOWPdS1__param_2];
	cvta.to.global.u64 	%rd4, %rd1;
	cvta.to.global.u64 	%rd5, %rd2;
	cvta.to.global.u64 	%rd6, %rd3;
	mov.u32 	%r1, %ctaid.x;
	mul.wide.u32 	%rd7, %r1, 48;
	add.s64 	%rd8, %rd4, %rd7;
	shl.b32 	%r2, %r1, 1;
	ld.global.v2.u32 	{%r3, %r4}, [%rd8];
	shr.u32 	%r5, %r4, 2;
	xor.b32  	%r6, %r5, %r4;
	ld.global.v2.u32 	{%r7, %r8}, [%rd8+8];
	ld.global.v2.u32 	{%r9, %r10}, [%rd8+16];
	st.global.v2.u32 	[%rd8+8], {%r8, %r9};
	shl.b32 	%r11, %r10, 4;
	shl.b32 	%r12, %r6, 1;
	xor.b32  	%r13, %r12, %r11;
	xor.b32  	%r14, %r13, %r6;
	xor.b32  	%r15, %r14, %r10;
	st.global.v2.u32 	[%rd8+16], {%r10, %r15};
	add.s32 	%r16, %r3, 362437;
	st.global.v2.u32 	[%rd8], {%r16, %r7};
	add.s32 	%r17, %r15, %r16;
	cvt.rn.f32.u32 	%f1, %r17;
	fma.rn.f32 	%f2, %f1, 0f2F800000, 0f2F000000;
	cvt.f64.f32 	%fd1, %f2;
	fma.rn.f64 	%fd2, %fd1, 0d4069000000000000, 0dC059000000000000;
	mul.wide.u32 	%rd9, %r2, 8;
	add.s64 	%rd10, %rd5, %rd9;
	st.global.f64 	[%rd10], %fd2;
	mov.f64 	%fd3, 0d4059000000000000;
	sub.f64 	%fd4, %fd3, %fd2;
	add.f64 	%fd5, %fd4, 0d4059000000000000;
	sub.f64 	%fd6, %fd5, %fd2;
	ld.global.v2.u32 	{%r18, %r19}, [%rd8];
	shr.u32 	%r20, %r19, 2;
	xor.b32  	%r21, %r20, %r19;
	ld.global.v2.u32 	{%r22, %r23}, [%rd8+8];
	ld.global.v2.u32 	{%r24, %r25}, [%rd8+16];
	st.global.v2.u32 	[%rd8+8], {%r23, %r24};
	shl.b32 	%r26, %r25, 4;
	shl.b32 	%r27, %r21, 1;
	xor.b32  	%r28, %r27, %r26;
	xor.b32  	%r29, %r28, %r21;
	xor.b32  	%r30, %r29, %r25;
	st.global.v2.u32 	[%rd8+16], {%r25, %r30};
	add.s32 	%r31, %r18, 362437;
	st.global.v2.u32 	[%rd8], {%r31, %r22};
	add.s32 	%r32, %r30, %r31;
	cvt.rn.f32.u32 	%f3, %r32;
	fma.rn.f32 	%f4, %f3, 0f2F800000, 0f2F000000;
	cvt.f64.f32 	%fd7, %f4;
	fma.rn.f64 	%fd8, %fd6, %fd7, 0dC059000000000000;
	ld.global.f64 	%fd9, [%rd10];
	sub.f64 	%fd10, %fd8, %fd9;
	shr.u32 	%r33, %r22, 2;
	xor.b32  	%r34, %r33, %r22;
	st.global.v2.u32 	[%rd8+8], {%r24, %r25};
	shl.b32 	%r35, %r30, 4;
	shl.b32 	%r36, %r34, 1;
	xor.b32  	%r37, %r36, %r35;
	xor.b32  	%r38, %r37, %r34;
	xor.b32  	%r39, %r38, %r30;
	st.global.v2.u32 	[%rd8+16], {%r30, %r39};
	add.s32 	%r40, %r18, 724874;
	st.global.v2.u32 	[%rd8], {%r40, %r23};
	add.s32 	%r41, %r39, %r40;
	cvt.rn.f32.u32 	%f5, %r41;
	fma.rn.f32 	%f6, %f5, 0f2F800000, 0f2F000000;
	cvt.f64.f32 	%fd11, %f6;
	fma.rn.f64 	%fd12, %fd11, 0d4069000000000000, 0dC059000000000000;
	st.global.f64 	[%rd10+8], %fd12;
	sub.f64 	%fd13, %fd3, %fd12;
	add.f64 	%fd14, %fd13, 0d4059000000000000;
	sub.f64 	%fd15, %fd14, %fd12;
	ld.global.v2.u32 	{%r42, %r43}, [%rd8];
	shr.u32 	%r44, %r43, 2;
	xor.b32  	%r45, %r44, %r43;
	ld.global.v2.u32 	{%r46, %r47}, [%rd8+8];
	ld.global.v2.u32 	{%r48, %r49}, [%rd8+16];
	st.global.v2.u32 	[%rd8+8], {%r47, %r48};
	shl.b32 	%r50, %r49, 4;
	shl.b32 	%r51, %r45, 1;
	xor.b32  	%r52, %r51, %r50;
	xor.b32  	%r53, %r52, %r45;
	xor.b32  	%r54, %r53, %r49;
	st.global.v2.u32 	[%rd8+16], {%r49, %r54};
	add.s32 	%r55, %r42, 362437;
	st.global.v2.u32 	[%rd8], {%r55, %r46};
	add.s32 	%r56, %r54, %r55;
	cvt.rn.f32.u32 	%f7, %r56;
	fma.rn.f32 	%f8, %f7, 0f2F800000, 0f2F000000;
	cvt.f64.f32 	%fd16, %f8;
	fma.rn.f64 	%fd17, %fd15, %fd16, 0dC059000000000000;
	ld.global.f64 	%fd18, [%rd10+8];
	sub.f64 	%fd19, %fd17, %fd18;
	ld.global.f64 	%fd20, [%rd10];
	mul.f64 	%fd21, %fd18, %fd18;
	fma.rn.f64 	%fd22, %fd20, %fd20, %fd21;
	mul.wide.u32 	%rd11, %r1, 8;
	add.s64 	%rd12, %rd6, %rd11;
	st.global.f64 	[%rd12], %fd22;
	add.u64 	%rd13, %SP, 0;
	add.u64 	%rd14, %SPL, 0;
	ld.global.f64 	%fd23, [%rd10];
	ld.global.f64 	%fd24, [%rd10+8];
	st.local.u32 	[%rd14], %r1;
	st.local.f64 	[%rd14+8], %fd23;
	st.local.v2.f64 	[%rd14+16], {%fd24, %fd10};
	st.local.v2.f64 	[%rd14+32], {%fd19, %fd22};
	mov.u64 	%rd15, $str;
	cvta.global.u64 	%rd16, %rd15;
	{ // callseq 0, 0
	.param .b64 param0;
	st.param.b64 	[param0], %rd16;
	.param .b64 param1;
	st.param.b64 	[param1], %rd13;
	.param .b32 retval0;
	call.uni (retval0), 
	vprintf, 
	(
	param0, 
	param1
	);
	ld.param.b32 	%r57, [retval0];
	} // callseq 0
	ret;

}
	// .globl	_Z4initjP17curandStateXORWOW
.visible .entry _Z4initjP17curandStateXORWOW(
	.param .u32 _Z4initjP17curandStateXORWOW_param_0,
	.param .u64 .ptr .align 1 _Z4initjP17curandStateXORWOW_param_1
)
{
	.reg .pred 	%p<24>;
	.reg .b32 	%r<406>;
	.reg .b64 	%rd<18>;

	ld.param.u32 	%r182, [_Z4initjP17curandStateXORWOW_param_0];
	ld.param.u64 	%rd8, [_Z4initjP17curandStateXORWOW_param_1];
	cvta.to.global.u64 	%rd9, %rd8;
	mov.u32 	%r183, %ctaid.x;
	cvt.u64.u32 	%rd17, %r183;
	mul.wide.u32 	%rd10, %r183, 48;
	add.s64 	%rd2, %rd9, %rd10;
	xor.b32  	%r184, %r182, -1429050551;
	mul.lo.s32 	%r185, %r184, 1099087573;
	add.s32 	%r186, %r185, -638133224;
	add.s32 	%r187, %r185, 123456789;
	st.global.v2.u32 	[%rd2], {%r186, %r187};
	xor.b32  	%r188, %r185, 362436069;
	mov.b32 	%r189, -123459836;
	st.global.v2.u32 	[%rd2+8], {%r188, %r189};
	add.s32 	%r190, %r185, 5783321;
	mov.b32 	%r191, -589760388;
	st.global.v2.u32 	[%rd2+16], {%r191, %r190};
	setp.eq.s32 	%p1, %r183, 0;
	@%p1 bra 	$L__BB1_42;
	mov.b32 	%r312, 0;
	mov.u64 	%rd12, precalc_xorwow_matrix;
$L__BB1_2:
	and.b64  	%rd4, %rd17, 3;
	setp.eq.s64 	%p2, %rd4, 0;
	@%p2 bra 	$L__BB1_41;
	mul.wide.u32 	%rd11, %r312, 3200;
	add.s64 	%rd5, %rd12, %rd11;
	cvt.u32.u64 	%r2, %rd4;
	mov.b32 	%r313, 0;
$L__BB1_4:
	mov.b32 	%r326, 0;
	mov.u32 	%r327, %r326;
	mov.u32 	%r328, %r326;
	mov.u32 	%r329, %r326;
	mov.u32 	%r330, %r326;
	mov.u32 	%r319, %r326;
$L__BB1_5:
	mul.wide.u32 	%rd13, %r319, 4;
	add.s64 	%rd14, %rd2, %rd13;
	ld.global.u32 	%r10, [%rd14+4];
	shl.b32 	%r11, %r319, 5;
	mov.b32 	%r325, 0;
$L__BB1_6:
	.pragma "nounroll";
	shr.u32 	%r196, %r10, %r325;
	and.b32  	%r197, %r196, 1;
	setp.eq.b32 	%p3, %r197, 1;
	not.pred 	%p4, %p3;
	add.s32 	%r198, %r11, %r325;
	mul.lo.s32 	%r199, %r198, 5;
	mul.wide.u32 	%rd15, %r199, 4;
	add.s64 	%rd6, %rd5, %rd15;
	@%p4 bra 	$L__BB1_8;
	ld.global.u32 	%r200, [%rd6];
	xor.b32  	%r330, %r330, %r200;
	ld.global.u32 	%r201, [%rd6+4];
	xor.b32  	%r329, %r329, %r201;
	ld.global.u32 	%r202, [%rd6+8];
	xor.b32  	%r328, %r328, %r202;
	ld.global.u32 	%r203, [%rd6+12];
	xor.b32  	%r327, %r327, %r203;
	ld.global.u32 	%r204, [%rd6+16];
	xor.b32  	%r326, %r326, %r204;
$L__BB1_8:
	and.b32  	%r206, %r196, 2;
	setp.eq.s32 	%p5, %r206, 0;
	@%p5 bra 	$L__BB1_10;
	ld.global.u32 	%r207, [%rd6+20];
	xor.b32  	%r330, %r330, %r207;
	ld.global.u32 	%r208, [%rd6+24];
	xor.b32  	%r329, %r329, %r208;
	ld.global.u32 	%r209, [%rd6+28];
	xor.b32  	%r328, %r328, %r209;
	ld.global.u32 	%r210, [%rd6+32];
	xor.b32  	%r327, %r327, %r210;
	ld.global.u32 	%r211, [%rd6+36];
	xor.b32  	%r326, %r326, %r211;
$L__BB1_10:
	and.b32  	%r213, %r196, 4;
	setp.eq.s32 	%p6, %r213, 0;
	@%p6 bra 	$L__BB1_12;
	ld.global.u32 	%r214, [%rd6+40];
	xor.b32  	%r330, %r330, %r214;
	ld.global.u32 	%r215, [%rd6+44];
	xor.b32  	%r329, %r329, %r215;
	ld.global.u32 	%r216, [%rd6+48];
	xor.b32  	%r328, %r328, %r216;
	ld.global.u32 	%r217, [%rd6+52];
	xor.b32  	%r327, %r327, %r217;
	ld.global.u32 	%r218, [%rd6+56];
	xor.b32  	%r326, %r326, %r218;
$L__BB1_12:
	and.b32  	%r220, %r196, 8;
	setp.eq.s32 	%p7, %r220, 0;
	@%p7 bra 	$L__BB1_14;
	ld.global.u32 	%r221, [%rd6+60];
	xor.b32  	%r330, %r330, %r221;
	ld.global.u32 	%r222, [%rd6+64];
	xor.b32  	%r329, %r329, %r222;
	ld.global.u32 	%r223, [%rd6+68];
	xor.b32  	%r328, %r328, %r223;
	ld.global.u32 	%r224, [%rd6+72];
	xor.b32  	%r327, %r327, %r224;
	ld.global.u32 	%r225, [%rd6+76];
	xor.b32  	%r326, %r326, %r225;
$L__BB1_14:
	and.b32  	%r227, %r196, 16;
	setp.eq.s32 	%p8, %r227, 0;
	@%p8 bra 	$L__BB1_16;
	ld.global.u32 	%r228, [%rd6+80];
	xor.b32  	%r330, %r330, %r228;
	ld.global.u32 	%r229, [%rd6+84];
	xor.b32  	%r329, %r329, %r229;
	ld.global.u32 	%r230, [%rd6+88];
	xor.b32  	%r328, %r328, %r230;
	ld.global.u32 	%r231, [%rd6+92];
	xor.b32  	%r327, %r327, %r231;
	ld.global.u32 	%r232, [%rd6+96];
	xor.b32  	%r326, %r326, %r232;
$L__BB1_16:
	and.b32  	%r234, %r196, 32;
	setp.eq.s32 	%p9, %r234, 0;
	@%p9 bra 	$L__BB1_18;
	ld.global.u32 	%r235, [%rd6+100];
	xor.b32  	%r330, %r330, %r235;
	ld.global.u32 	%r236, [%rd6+104];
	xor.b32  	%r329, %r329, %r236;
	ld.global.u32 	%r237, [%rd6+108];
	xor.b32  	%r328, %r328, %r237;
	ld.global.u32 	%r238, [%rd6+112];
	xor.b32  	%r327, %r327, %r238;
	ld.global.u32 	%r239, [%rd6+116];
	xor.b32  	%r326, %r326, %r239;
$L__BB1_18:
	and.b32  	%r241, %r196, 64;
	setp.eq.s32 	%p10, %r241, 0;
	@%p10 bra 	$L__BB1_20;
	ld.global.u32 	%r242, [%rd6+120];
	xor.b32  	%r330, %r330, %r242;
	ld.global.u32 	%r243, [%rd6+124];
	xor.b32  	%r329, %r329, %r243;
	ld.global.u32 	%r244, [%rd6+128];
	xor.b32  	%r328, %r328, %r244;
	ld.global.u32 	%r245, [%rd6+132];
	xor.b32  	%r327, %r327, %r245;
	ld.global.u32 	%r246, [%rd6+136];
	xor.b32  	%r326, %r326, %r246;
$L__BB1_20:
	and.b32  	%r248, %r196, 128;
	setp.eq.s32 	%p11, %r248, 0;
	@%p11 bra 	$L__BB1_22;
	ld.global.u32 	%r249, [%rd6+140];
	xor.b32  	%r330, %r330, %r249;
	ld.global.u32 	%r250, [%rd6+144];
	xor.b32  	%r329, %r329, %r250;
	ld.global.u32 	%r251, [%rd6+148];
	xor.b32  	%r328, %r328, %r251;
	ld.global.u32 	%r252, [%rd6+152];
	xor.b32  	%r327, %r327, %r252;
	ld.global.u32 	%r253, [%rd6+156];
	xor.b32  	%r326, %r326, %r253;
$L__BB1_22:
	and.b32  	%r255, %r196, 256;
	setp.eq.s32 	%p12, %r255, 0;
	@%p12 bra 	$L__BB1_24;
	ld.global.u32 	%r256, [%rd6+160];
	xor.b32  	%r330, %r330, %r256;
	ld.global.u32 	%r257, [%rd6+164];
	xor.b32  	%r329, %r329, %r257;
	ld.global.u32 	%r258, [%rd6+168];
	xor.b32  	%r328, %r328, %r258;
	ld.global.u32 	%r259, [%rd6+172];
	xor.b32  	%r327, %r327, %r259;
	ld.global.u32 	%r260, [%rd6+176];
	xor.b32  	%r326, %r326, %r260;
$L__BB1_24:
	and.b32  	%r262, %r196, 512;
	setp.eq.s32 	%p13, %r262, 0;
	@%p13 bra 	$L__BB1_26;
	ld.global.u32 	%r263, [%rd6+180];
	xor.b32  	%r330, %r330, %r263;
	ld.global.u32 	%r264, [%rd6+184];
	xor.b32  	%r329, %r329, %r264;
	ld.global.u32 	%r265, [%rd6+188];
	xor.b32  	%r328, %r328, %r265;
	ld.global.u32 	%r266, [%rd6+192];
	xor.b32  	%r327, %r327, %r266;
	ld.global.u32 	%r267, [%rd6+196];
	xor.b32  	%r326, %r326, %r267;
$L__BB1_26:
	and.b32  	%r269, %r196, 1024;
	setp.eq.s32 	%p14, %r269, 0;
	@%p14 bra 	$L__BB1_28;
	ld.global.u32 	%r270, [%rd6+200];
	xor.b32  	%r330, %r330, %r270;
	ld.global.u32 	%r271, [%rd6+204];
	xor.b32  	%r329, %r329, %r271;
	ld.global.u32 	%r272, [%rd6+208];
	xor.b32  	%r328, %r328, %r272;
	ld.global.u32 	%r273, [%rd6+212];
	xor.b32  	%r327, %r327, %r273;
	ld.global.u32 	%r274, [%rd6+216];
	xor.b32  	%r326, %r326, %r274;
$L__BB1_28:
	and.b32  	%r276, %r196, 2048;
	setp.eq.s32 	%p15, %r276, 0;
	@%p15 bra 	$L__BB1_30;
	ld.global.u32 	%r277, [%rd6+220];
	xor.b32  	%r330, %r330, %r277;
	ld.global.u32 	%r278, [%rd6+224];
	xor.b32  	%r329, %r329, %r278;
	ld.global.u32 	%r279, [%rd6+228];
	xor.b32  	%r328, %r328, %r279;
	ld.global.u32 	%r280, [%rd6+232];
	xor.b32  	%r327, %r327, %r280;
	ld.global.u32 	%r281, [%rd6+236];
	xor.b32  	%r326, %r326, %r281;
$L__BB1_30:
	and.b32  	%r283, %r196, 4096;
	setp.eq.s32 	%p16, %r283, 0;
	@%p16 bra 	$L__BB1_32;
	ld.global.u32 	%r284, [%rd6+240];
	xor.b32  	%r330, %r330, %r284;
	ld.global.u32 	%r285, [%rd6+244];
	xor.b32  	%r329, %r329, %r285;
	ld.global.u32 	%r286, [%rd6+248];
	xor.b32  	%r328, %r328, %r286;
	ld.global.u32 	%r287, [%rd6+252];
	xor.b32  	%r327, %r327, %r287;
	ld.global.u32 	%r288, [%rd6+256];
	xor.b32  	%r326, %r326, %r288;
$L__BB1_32:
	and.b32  	%r290, %r196, 8192;
	setp.eq.s32 	%p17, %r290, 0;
	@%p17 bra 	$L__BB1_34;
	ld.global.u32 	%r291, [%rd6+260];
	xor.b32  	%r330, %r330, %r291;
	ld.global.u32 	%r292, [%rd6+264];
	xor.b32  	%r329, %r329, %r292;
	ld.global.u32 	%r293, [%rd6+268];
	xor.b32  	%r328, %r328, %r293;
	ld.global.u32 	%r294, [%rd6+272];
	xor.b32  	%r327, %r327, %r294;
	ld.global.u32 	%r295, [%rd6+276];
	xor.b32  	%r326, %r326, %r295;
$L__BB1_34:
	and.b32  	%r297, %r196, 16384;
	setp.eq.s32 	%p18, %r297, 0;
	@%p18 bra 	$L__BB1_36;
	ld.global.u32 	%r298, [%rd6+280];
	xor.b32  	%r330, %r330, %r298;
	ld.global.u32 	%r299, [%rd6+284];
	xor.b32  	%r329, %r329, %r299;
	ld.global.u32 	%r300, [%rd6+288];
	xor.b32  	%r328, %r328, %r300;
	ld.global.u32 	%r301, [%rd6+292];
	xor.b32  	%r327, %r327, %r301;
	ld.global.u32 	%r302, [%rd6+296];
	xor.b32  	%r326, %r326, %r302;
$L__BB1_36:
	and.b32  	%r304, %r196, 32768;
	setp.eq.s32 	%p19, %r304, 0;
	@%p19 bra 	$L__BB1_38;
	ld.global.u32 	%r305, [%rd6+300];
	xor.b32  	%r330, %r330, %r305;
	ld.global.u32 	%r306, [%rd6+304];
	xor.b32  	%r329, %r329, %r306;
	ld.global.u32 	%r307, [%rd6+308];
	xor.b32  	%r328, %r328, %r307;
	ld.global.u32 	%r308, [%rd6+312];
	xor.b32  	%r327, %r327, %r308;
	ld.global.u32 	%r309, [%rd6+316];
	xor.b32  	%r326, %r326, %r309;
$L__BB1_38:
	add.s32 	%r325, %r325, 16;
	setp.ne.s32 	%p20, %r325, 32;
	@%p20 bra 	$L__BB1_6;
	mad.lo.s32 	%r310, %r319, -31, %r11;
	add.s32 	%r319, %r310, 1;
	setp.ne.s32 	%p21, %r319, 5;
	@%p21 bra 	$L__BB1_5;
	st.global.u32 	[%rd2+4], %r330;
	st.global.u32 	[%rd2+8], %r329;
	st.global.u32 	[%rd2+12], %r328;
	st.global.u32 	[%rd2+16], %r327;
	st.global.u32 	[%rd2+20], %r326;
	add.s32 	%r313, %r313, 1;
	setp.lt.u32 	%p22, %r313, %r2;
	@%p22 bra 	$L__BB1_4;
$L__BB1_41:
	shr.u64 	%rd7, %rd17, 2;
	add.s32 	%r312, %r312, 1;
	setp.gt.u64 	%p23, %rd17, 3;
	mov.u64 	%rd17, %rd7;
	@%p23 bra 	$L__BB1_2;
$L__BB1_42:
	mov.b32 	%r311, 0;
	st.global.v2.u32 	[%rd2+24], {%r311, %r311};
	st.global.u32 	[%rd2+32], %r311;
	mov.b64 	%rd16, 0;
	st.global.u64 	[%rd2+40], %rd16;
	ret;

}


// ===== COMPILED SASS (sm_100) =====

	.target	sm_100

	.elftype	@"ET_EXEC"


//--------------------- .note.nv.tkinfo           --------------------------
	.section	.note.nv.tkinfo,"",@"SHT_NOTE"
	.sectionflags	@"SHF_NOTE_NV_TKINFO"
	.tkinfo
        /*0018*/ 	.word	0x00000002
        /*0030*/ 	.string	""
        /*0030*/ 	.string	"ptxas"
        /*0030*/ 	.string	"Cuda compilation tools, release 13.0, V13.0.88"
        /*0030*/ 	.string	"Build cuda_13.0.r13.0/compiler.36424714_0"
        /*0030*/ 	.string	"-arch sm_100 -m 64 "



//--------------------- .note.nv.cuinfo           --------------------------
	.section	.note.nv.cuinfo,"",@"SHT_NOTE"
	.sectionflags	@"SHF_NOTE_NV_CUINFO"
        /*0018*/ 	.short	0x0002
        /*001a*/ 	.short	0x0064
        /*001c*/ 	.short	0x0082
	.zero		2


//--------------------- .nv.info                  --------------------------
	.section	.nv.info,"",@"SHT_CUDA_INFO"
	.align	4


	//----- nvinfo : EIATTR_REGCOUNT
	.align		4
        /*0000*/ 	.byte	0x04, 0x2f
        /*0002*/ 	.short	(.L_11 - .L_10)
	.align		4
.L_10:
        /*0004*/ 	.word	index@(_Z3psoP17curandStateXORWOWPdS1_)
        /*0008*/ 	.word	0x00000020


	//----- nvinfo : EIATTR_FRAME_SIZE
	.align		4
.L_11:
        /*000c*/ 	.byte	0x04, 0x11
        /*000e*/ 	.short	(.L_13 - .L_12)
	.align		4
.L_12:
        /*0010*/ 	.word	index@(_Z3psoP17curandStateXORWOWPdS1_)
        /*0014*/ 	.word	0x00000030


	//----- nvinfo : EIATTR_REGCOUNT
	.align		4
.L_13:
        /*0018*/ 	.byte	0x04, 0x2f
        /*001a*/ 	.short	(.L_15 - .L_14)
	.align		4
.L_14:
        /*001c*/ 	.word	index@(_Z4initjP17curandStateXORWOW)
        /*0020*/ 	.word	0x00000020


	//----- nvinfo : EIATTR_FRAME_SIZE
	.align		4
.L_15:
        /*0024*/ 	.byte	0x04, 0x11
        /*0026*/ 	.short	(.L_17 - .L_16)
	.align		4
.L_16:
        /*0028*/ 	.word	index@(_Z4initjP17curandStateXORWOW)
        /*002c*/ 	.word	0x00000000


	//----- nvinfo : EIATTR_MIN_STACK_SIZE
	.align		4
.L_17:
        /*0030*/ 	.byte	0x04, 0x12
        /*0032*/ 	.short	(.L_19 - .L_18)
	.align		4
.L_18:
        /*0034*/ 	.word	index@(_Z4initjP17curandStateXORWOW)
        /*0038*/ 	.word	0x00000000


	//----- nvinfo : EIATTR_MIN_STACK_SIZE
	.align		4
.L_19:
        /*003c*/ 	.byte	0x04, 0x12
        /*003e*/ 	.short	(.L_21 - .L_20)
	.align		4
.L_20:
        /*0040*/ 	.word	index@(_Z3psoP17curandStateXORWOWPdS1_)
        /*0044*/ 	.word	0x00000030
.L_21:


//--------------------- .nv.compat                --------------------------
	.section	.nv.compat,"",@"SHT_CUDA_COMPAT_INFO"
	.align	4
        /*0000*/ 	.byte	0x02, 0x09, 0x00, 0x00, 0x02, 0x02, 0x01, 0x00, 0x02, 0x05, 0x05, 0x00, 0x03, 0x07, 0x01, 0x01
        /*0010*/ 	.byte	0x02, 0x03, 0x00, 0x00, 0x02, 0x06, 0x01, 0x00, 0x04, 0x0b, 0x08, 0x00, 0x01, 0x00, 0x00, 0x00
        /*0020*/ 	.byte	0x00, 0x00, 0x00, 0x00


//--------------------- .nv.info._Z4initjP17curandStateXORWOW --------------------------
	.section	.nv.info._Z4initjP17curandStateXORWOW,"",@"SHT_CUDA_INFO"
	.sectionflags	@""
	.align	4


	//----- nvinfo : EIATTR_CUDA_API_VERSION
	.align		4
        /*0000*/ 	.byte	0x04, 0x37
        /*0002*/ 	.short	(.L_23 - .L_22)
.L_22:
        /*0004*/ 	.word	0x00000082


	//----- nvinfo : EIATTR_KPARAM_INFO
	.align		4
.L_23:
        /*0008*/ 	.byte	0x04, 0x17
        /*000a*/ 	.short	(.L_25 - .L_24)
.L_24:
        /*000c*/ 	.word	0x00000000
        /*0010*/ 	.short	0x0001
        /*0012*/ 	.short	0x0008
        /*0014*/ 	.byte	0x00, 0xf5, 0x21, 0x00


	//----- nvinfo : EIATTR_KPARAM_INFO
	.align		4
.L_25:
        /*0018*/ 	.byte	0x04, 0x17
        /*001a*/ 	.short	(.L_27 - .L_26)
.L_26:
        /*001c*/ 	.word	0x00000000
        /*0020*/ 	.short	0x0000
        /*0022*/ 	.short	0x0000
        /*0024*/ 	.byte	0x00, 0xf0, 0x11, 0x00


	//----- nvinfo : EIATTR_SPARSE_MMA_MASK
	.align		4
.L_27:
        /*0028*/ 	.byte	0x03, 0x50
        /*002a*/ 	.short	0x0000


	//----- nvinfo : EIATTR_MAXREG_COUNT
	.align		4
        /*002c*/ 	.byte	0x03, 0x1b
        /*002e*/ 	.short	0x00ff


	//----- nvinfo : EIATTR_MERCURY_ISA_VERSION
	.align		4
        /*0030*/ 	.byte	0x03, 0x5f
        /*0032*/ 	.short	0x0101


	//----- nvinfo : EIATTR_VRC_CTA_INIT_COUNT
	.align		4
        /*0034*/ 	.byte	0x02, 0x4a
	.zero		1
	.zero		1


	//----- nvinfo : EIATTR_EXIT_INSTR_OFFSETS
	.align		4
        /*0038*/ 	.byte	0x04, 0x1c
        /*003a*/ 	.short	(.L_29 - .L_28)


	//   ....[0]....
.L_28:
        /*003c*/ 	.word	0x00000ea0


	//----- nvinfo : EIATTR_CBANK_PARAM_SIZE
	.align		4
.L_29:
        /*0040*/ 	.byte	0x03, 0x19
        /*0042*/ 	.short	0x0010


	//----- nvinfo : EIATTR_PARAM_CBANK
	.align		4
        /*0044*/ 	.byte	0x04, 0x0a
        /*0046*/ 	.short	(.L_31 - .L_30)
	.align		4
.L_30:
        /*0048*/ 	.word	index@(.nv.constant0._Z4initjP17curandStateXORWOW)
        /*004c*/ 	.short	0x0380
        /*004e*/ 	.short	0x0010


	//----- nvinfo : EIATTR_SW_WAR
	.align		4
.L_31:
        /*0050*/ 	.byte	0x04, 0x36
        /*0052*/ 	.short	(.L_33 - .L_32)
.L_32:
        /*0054*/ 	.word	0x00000008
.L_33:


//--------------------- .nv.info._Z3psoP17curandStateXORWOWPdS1_ --------------------------
	.section	.nv.info._Z3psoP17curandStateXORWOWPdS1_,"",@"SHT_CUDA_INFO"
	.sectionflags	@""
	.align	4


	//----- nvinfo : EIATTR_CUDA_API_VERSION
	.align		4
        /*0000*/ 	.byte	0x04, 0x37
        /*0002*/ 	.short	(.L_35 - .L_34)
.L_34:
        /*0004*/ 	.word	0x00000082


	//----- nvinfo : EIATTR_KPARAM_INFO
	.align		4
.L_35:
        /*0008*/ 	.byte	0x04, 0x17
        /*000a*/ 	.short	(.L_37 - .L_36)
.L_36:
        /*000c*/ 	.word	0x00000000
        /*0010*/ 	.short	0x0002
        /*0012*/ 	.short	0x0010
        /*0014*/ 	.byte	0x00, 0xf5, 0x21, 0x00


	//----- nvinfo : EIATTR_KPARAM_INFO
	.align		4
.L_37:
        /*0018*/ 	.byte	0x04, 0x17
        /*001a*/ 	.short	(.L_39 - .L_38)
.L_38:
        /*001c*/ 	.word	0x00000000
        /*0020*/ 	.short	0x0001
        /*0022*/ 	.short	0x0008
        /*0024*/ 	.byte	0x00, 0xf5, 0x21, 0x00


	//----- nvinfo : EIATTR_KPARAM_INFO
	.align		4
.L_39:
        /*0028*/ 	.byte	0x04, 0x17
        /*002a*/ 	.short	(.L_41 - .L_40)
.L_40:
        /*002c*/ 	.word	0x00000000
        /*0030*/ 	.short	0x0000
        /*0032*/ 	.short	0x0000
        /*0034*/ 	.byte	0x00, 0xf5, 0x21, 0x00


	//----- nvinfo : EIATTR_SPARSE_MMA_MASK
	.align		4
.L_41:
        /*0038*/ 	.byte	0x03, 0x50
        /*003a*/ 	.short	0x0000


	//----- nvinfo : EIATTR_MAXREG_COUNT
	.align		4
        /*003c*/ 	.byte	0x03, 0x1b
        /*003e*/ 	.short	0x00ff


	//----- nvinfo : EIATTR_EXTERNS
	.align		4
        /*0040*/ 	.byte	0x04, 0x0f
        /*0042*/ 	.short	(.L_43 - .L_42)


	//   ....[0]....
	.align		4
.L_42:
        /*0044*/ 	.word	index@(vprintf)


	//----- nvinfo : EIATTR_MERCURY_ISA_VERSION
	.align		4
.L_43:
        /*0048*/ 	.byte	0x03, 0x5f
        /*004a*/ 	.short	0x0101


	//----- nvinfo : EIATTR_VRC_CTA_INIT_COUNT
	.align		4
        /*004c*/ 	.byte	0x02, 0x4a
	.zero		1
	.zero		1


	//----- nvinfo : EIATTR_SYSCALL_OFFSETS
	.align		4
        /*0050*/ 	.byte	0x04, 0x46
        /*0052*/ 	.short	(.L_45 - .L_44)


	//   ....[0]....
.L_44:
        /*0054*/ 	.word	0x00000810


	//----- nvinfo : EIATTR_EXIT_INSTR_OFFSETS
	.align		4
.L_45:
        /*0058*/ 	.byte	0x04, 0x1c
        /*005a*/ 	.short	(.L_47 - .L_46)


	//   ....[0]....
.L_46:
        /*005c*/ 	.word	0x00000820


	//----- nvinfo : EIATTR_CBANK_PARAM_SIZE
	.align		4
.L_47:
        /*0060*/ 	.byte	0x03, 0x19
        /*0062*/ 	.short	0x0018


	//----- nvinfo : EIATTR_PARAM_CBANK
	.align		4
        /*0064*/ 	.byte	0x04, 0x0a
        /*0066*/ 	.short	(.L_49 - .L_48)
	.align		4
.L_48:
        /*0068*/ 	.word	index@(.nv.constant0._Z3psoP17curandStateXORWOWPdS1_)
        /*006c*/ 	.short	0x0380
        /*006e*/ 	.short	0x0018


	//----- nvinfo : EIATTR_SW_WAR
	.align		4
.L_49:
        /*0070*/ 	.byte	0x04, 0x36
        /*0072*/ 	.short	(.L_51 - .L_50)
.L_50:
        /*0074*/ 	.word	0x00000008
.L_51:


//--------------------- .nv.callgraph             --------------------------
	.section	.nv.callgraph,"",@"SHT_CUDA_CALLGRAPH"
	.align	4
	.sectionentsize	8
	.align		4
        /*0000*/ 	.word	0x00000000
	.align		4
        /*0004*/ 	.word	0xffffffff
	.align		4
        /*0008*/ 	.word	index@(_Z3psoP17curandStateXORWOWPdS1_)
	.align		4
        /*000c*/ 	.word	index@(vprintf)
	.align		4
        /*0010*/ 	.word	0x00000000
	.align		4
        /*0014*/ 	.word	0xfffffffe
	.align		4
        /*0018*/ 	.word	0x00000000
	.align		4
        /*001c*/ 	.word	0xfffffffd
	.align		4
        /*0020*/ 	.word	0x00000000
	.align		4
        /*0024*/ 	.word	0xfffffffc


//--------------------- .nv.constant4             --------------------------
	.section	.nv.constant4,"a",@progbits
	.align	8
	.align		8
.nv.constant4:
        /*0000*/ 	.dword	precalc_xorwow_matrix
	.align		8
        /*0008*/ 	.dword	precalc_xorwow_offset_matrix
	.align		8
        /*0010*/ 	.dword	mrg32k3aM1
	.align		8
        /*0018*/ 	.dword	mrg32k3aM2
	.align		8
        /*0020*/ 	.dword	mrg32k3aM1SubSeq
	.align		8
        /*0028*/ 	.dword	mrg32k3aM2SubSeq
	.align		8
        /*0030*/ 	.dword	mrg32k3aM1Seq
	.align		8
        /*0038*/ 	.dword	mrg32k3aM2Seq
	.align		8
        /*0040*/ 	.dword	$str
	.align		8
        /*0048*/ 	.dword	vprintf


//--------------------- .nv.constant3             --------------------------
	.section	.nv.constant3,"a",@progbits
	.align	8
.nv.constant3:
	.type		__cr_lgamma_table,@object
	.size		__cr_lgamma_table,(.L_8 - __cr_lgamma_table)
__cr_lgamma_table:
        /*0000*/ 	.byte	0x00, 0x00, 0x00, 0x00, 0x00, 0x00, 0x00, 0x00, 0x00, 0x00, 0x00, 0x00, 0x00, 0x00, 0x00, 0x00
        /*0010*/ 	.byte	0xef, 0x39, 0xfa, 0xfe, 0x42, 0x2e, 0xe6, 0x3f, 0x02, 0x20, 0x2a, 0xfa, 0x0b, 0xab, 0xfc, 0x3f
        /*0020*/ 	.byte	0xf9, 0x2c, 0x92, 0x7c, 0xa7, 0x6c, 0x09, 0x40, 0xc9, 0x79, 0x44, 0x3c, 0x64, 0x26, 0x13, 0x40
        /*0030*/ 	.byte	0xca, 0x01, 0xcf, 0x3a, 0x27, 0x51, 0x1a, 0x40, 0x30, 0xcc, 0x2d, 0xf3, 0xe1, 0x0c, 0x21, 0x40
        /*0040*/ 	.byte	0x0d, 0xb7, 0xfc, 0x82, 0x8e, 0x35, 0x25, 0x40
.L_8:


//--------------------- .text._Z4initjP17curandStateXORWOW --------------------------
	.section	.text._Z4initjP17curandStateXORWOW,"ax",@progbits
	.align	128
        .global         _Z4initjP17curandStateXORWOW
        .type           _Z4initjP17curandStateXORWOW,@function
        .size           _Z4initjP17curandStateXORWOW,(.L_x_9 - _Z4initjP17curandStateXORWOW)
        .other          _Z4initjP17curandStateXORWOW,@"STO_CUDA_ENTRY STV_DEFAULT"
_Z4initjP17curandStateXORWOW:
.text._Z4initjP17curandStateXORWOW:
[----:B------:R-:W-:Y:S01]  /*0000*/  LDC R1, c[0x0][0x37c] ;  /* 0x0000df00ff017b82 */ /* 0x000fe20000000800 */
[----:B------:R-:W0:Y:S07]  /*0010*/  S2R R13, SR_CTAID.X ;  /* 0x00000000000d7919 */ /* 0x000e2e0000002500 */
[----:B------:R-:W1:Y:S01]  /*0020*/  LDC R0, c[0x0][0x380] ;  /* 0x0000e000ff007b82 */ /* 0x000e620000000800 */
[----:B------:R-:W2:Y:S01]  /*0030*/  LDCU.64 UR6, c[0x0][0x358] ;  /* 0x00006b00ff0677ac */ /* 0x000ea20008000a00 */
[----:B------:R-:W-:-:S02]  /*0040*/  IMAD.MOV.U32 R7, RZ, RZ, -0x75bd8fc ;  /* 0xf8a42704ff077424 */ /* 0x000fc400078e00ff */
[----:B------:R-:W-:-:S04]  /*0050*/  IMAD.MOV.U32 R8, RZ, RZ, -0x23270784 ;  /* 0xdcd8f87cff087424 */ /* 0x000fc800078e00ff */
[----:B------:R-:W3:Y:S01]  /*0060*/  LDC.64 R2, c[0x0][0x388] ;  /* 0x0000e200ff027b82 */ /* 0x000ee20000000a00 */
[----:B-1----:R-:W-:-:S05]  /*0070*/  LOP3.LUT R0, R0, 0xaad26b49, RZ, 0x3c, !PT ;  /* 0xaad26b4900007812 */ /* 0x002fca00078e3cff */
[----:B------:R-:W-:Y:S01]  /*0080*/  IMAD R0, R0, 0x4182bed5, RZ ;  /* 0x4182bed500007824 */ /* 0x000fe200078e02ff */
[C---:B0-----:R-:W-:Y:S01]  /*0090*/  ISETP.NE.AND P0, PT, R13.reuse, RZ, PT ;  /* 0x000000ff0d00720c */ /* 0x041fe20003f05270 */
[----:B---3--:R-:W-:-:S03]  /*00a0*/  IMAD.WIDE.U32 R2, R13, 0x30, R2 ;  /* 0x000000300d027825 */ /* 0x008fc600078e0002 */
[C---:B------:R-:W-:Y:S01]  /*00b0*/  LOP3.LUT R6, R0.reuse, 0x159a55e5, RZ, 0x3c, !PT ;  /* 0x159a55e500067812 */ /* 0x040fe200078e3cff */
[C---:B------:R-:W-:Y:S02]  /*00c0*/  VIADD R4, R0.reuse, 0xd9f6dc18 ;  /* 0xd9f6dc1800047836 */ /* 0x040fe40000000000 */
[C---:B------:R-:W-:Y:S02]  /*00d0*/  VIADD R5, R0.reuse, 0x75bcd15 ;  /* 0x075bcd1500057836 */ /* 0x040fe40000000000 */
[----:B--2---:R0:W-:Y:S01]  /*00e0*/  STG.E.64 desc[UR6][R2.64+0x8], R6 ;  /* 0x0000080602007986 */ /* 0x0041e2000c101b06 */
[----:B------:R-:W-:-:S03]  /*00f0*/  VIADD R9, R0, 0x583f19 ;  /* 0x00583f1900097836 */ /* 0x000fc60000000000 */
[----:B------:R0:W-:Y:S04]  /*0100*/  STG.E.64 desc[UR6][R2.64], R4 ;  /* 0x0000000402007986 */ /* 0x0001e8000c101b06 */
[----:B------:R0:W-:Y:S01]  /*0110*/  STG.E.64 desc[UR6][R2.64+0x10], R8 ;  /* 0x0000100802007986 */ /* 0x0001e2000c101b06 */
[----:B------:R-:W-:Y:S05]  /*0120*/  @!P0 BRA `(.L_x_0) ;  /* 0x0000000c00488947 */ /* 0x000fea0003800000 */
[----:B------:R-:W-:Y:S02]  /*0130*/  IMAD.MOV.U32 R0, RZ, RZ, R13 ;  /* 0x000000ffff007224 */ /* 0x000fe400078e000d */
[----:B------:R-:W-:Y:S02]  /*0140*/  IMAD.MOV.U32 R15, RZ, RZ, RZ ;  /* 0x000000ffff0f7224 */ /* 0x000fe400078e00ff */
[----:B------:R-:W-:-:S07]  /*0150*/  IMAD.MOV.U32 R12, RZ, RZ, RZ ;  /* 0x000000ffff0c7224 */ /* 0x000fce00078e00ff */
.L_x_5:
[----:B0-----:R-:W-:-:S04]  /*0160*/  LOP3.LUT R2, R0, 0x3, RZ, 0xc0, !PT ;  /* 0x0000000300027812 */ /* 0x001fc800078ec0ff */
[----:B------:R-:W-:-:S04]  /*0170*/  ISETP.NE.U32.AND P0, PT, R2, RZ, PT ;  /* 0x000000ff0200720c */ /* 0x000fc80003f05070 */
[----:B------:R-:W-:-:S13]  /*0180*/  ISETP.NE.AND.EX P0, PT, RZ, RZ, PT, P0 ;  /* 0x000000ffff00720c */ /* 0x000fda0003f05300 */
[----:B------:R-:W-:Y:S05]  /*0190*/  @!P0 BRA `(.L_x_1) ;  /* 0x0000000c00148947 */ /* 0x000fea0003800000 */
[----:B------:R-:W0:Y:S01]  /*01a0*/  LDC.64 R6, c[0x4][RZ] ;  /* 0x01000000ff067b82 */ /* 0x000e220000000a00 */
[----:B------:R-:W-:Y:S01]  /*01b0*/  UMOV UR4, URZ ;  /* 0x000000ff00047c82 */ /* 0x000fe20008000000 */
[----:B0-----:R-:W-:-:S07]  /*01c0*/  IMAD.WIDE.U32 R6, R12, 0xc80, R6 ;  /* 0x00000c800c067825 */ /* 0x001fce00078e0006 */
.L_x_4:
[----:B0-----:R-:W-:Y:S01]  /*01d0*/  IMAD.MOV.U32 R14, RZ, RZ, RZ ;  /* 0x000000ffff0e7224 */ /* 0x001fe200078e00ff */
[----:B------:R-:W-:Y:S01]  /*01e0*/  CS2R R2, SRZ ;  /* 0x0000000000027805 */ /* 0x000fe2000001ff00 */
[----:B------:R-:W-:Y:S01]  /*01f0*/  IMAD.MOV.U32 R16, RZ, RZ, RZ ;  /* 0x000000ffff107224 */ /* 0x000fe200078e00ff */
[----:B------:R-:W-:-:S07]  /*0200*/  CS2R R4, SRZ ;  /* 0x0000000000047805 */ /* 0x000fce000001ff00 */
.L_x_3:
[----:B------:R-:W0:Y:S02]  /*0210*/  LDC.64 R8, c[0x0][0x388] ;  /* 0x0000e200ff087b82 */ /* 0x000e240000000a00 */
[----:B0-----:R-:W-:-:S04]  /*0220*/  IMAD.WIDE.U32 R10, R13, 0x30, R8 ;  /* 0x000000300d0a7825 */ /* 0x001fc800078e0008 */
[----:B------:R-:W-:-:S05]  /*0230*/  IMAD.WIDE.U32 R10, R16, 0x4, R10 ;  /* 0x00000004100a7825 */ /* 0x000fca00078e000a */
[----:B------:R0:W5:Y:S01]  /*0240*/  LDG.E R17, desc[UR6][R10.64+0x4] ;  /* 0x000004060a117981 */ /* 0x000162000c1e1900 */
[----:B------:R-:W-:-:S07]  /*0250*/  IMAD.MOV.U32 R18, RZ, RZ, RZ ;  /* 0x000000ffff127224 */ /* 0x000fce00078e00ff */
.L_x_2:
[----:B-----5:R-:W-:Y:S01]  /*0260*/  SHF.R.U32.HI R22, RZ, R18, R17 ;  /* 0x00000012ff167219 */ /* 0x020fe20000011611 */
[----:B0-----:R-:W-:-:S03]  /*0270*/  IMAD.SHL.U32 R11, R16, 0x20, RZ ;  /* 0x00000020100b7824 */ /* 0x001fc600078e00ff */
[----:B------:R-:W-:Y:S01]  /*0280*/  LOP3.LUT R19, R22, 0x1, RZ, 0xc0, !PT ;  /* 0x0000000116137812 */ /* 0x000fe200078ec0ff */
[----:B------:R-:W-:-:S03]  /*0290*/  IMAD.IADD R10, R11, 0x1, R18 ;  /* 0x000000010b0a7824 */ /* 0x000fc600078e0212 */
[----:B------:R-:W-:Y:S01]  /*02a0*/  ISETP.NE.U32.AND P0, PT, R19, 0x1, PT ;  /* 0x000000011300780c */ /* 0x000fe20003f05070 */
[----:B------:R-:W-:-:S03]  /*02b0*/  IMAD R11, R10, 0x5, RZ ;  /* 0x000000050a0b7824 */ /* 0x000fc600078e02ff */
[----:B------:R-:W-:Y:S01]  /*02c0*/  R2P PR, R22, 0x7e ;  /* 0x0000007e16007804 */ /* 0x000fe20000000000 */
[----:B------:R-:W-:-:S08]  /*02d0*/  IMAD.WIDE.U32 R10, R11, 0x4, R6 ;  /* 0x000000040b0a7825 */ /* 0x000fd000078e0006 */
[----:B------:R-:W2:Y:S04]  /*02e0*/  @!P0 LDG.E R19, desc[UR6][R10.64] ;  /* 0x000000060a138981 */ /* 0x000ea8000c1e1900 */
[----:B------:R-:W3:Y:S04]  /*02f0*/  @!P0 LDG.E R20, desc[UR6][R10.64+0x10] ;  /* 0x000010060a148981 */ /* 0x000ee8000c1e1900 */
[----:B------:R-:W4:Y:S04]  /*0300*/  @P1 LDG.E R21, desc[UR6][R10.64+0x14] ;  /* 0x000014060a151981 */ /* 0x000f28000c1e1900 */
[----:B------:R-:W4:Y:S04]  /*0310*/  @P2 LDG.E R23, desc[UR6][R10.64+0x28] ;  /* 0x000028060a172981 */ /* 0x000f28000c1e1900 */
[----:B------:R-:W4:Y:S04]  /*0320*/  @P1 LDG.E R24, desc[UR6][R10.64+0x24] ;  /* 0x000024060a181981 */ /* 0x000f28000c1e1900 */
[----:B------:R-:W4:Y:S04]  /*0330*/  @P2 LDG.E R26, desc[UR6][R10.64+0x38] ;  /* 0x000038060a1a2981 */ /* 0x000f28000c1e1900 */
[----:B------:R-:W4:Y:S04]  /*0340*/  @P3 LDG.E R25, desc[UR6][R10.64+0x3c] ;  /* 0x00003c060a193981 */ /* 0x000f28000c1e1900 */
[----:B------:R-:W4:Y:S01]  /*0350*/  @P4 LDG.E R27, desc[UR6][R10.64+0x50] ;  /* 0x000050060a1b4981 */ /* 0x000f22000c1e1900 */
[----:B--2---:R-:W-:-:S03]  /*0360*/  @!P0 LOP3.LUT R14, R14, R19, RZ, 0x3c, !PT ;  /* 0x000000130e0e8212 */ /* 0x004fc600078e3cff */
[----:B------:R-:W2:Y:S01]  /*0370*/  @!P0 LDG.E R19, desc[UR6][R10.64+0x4] ;  /* 0x000004060a138981 */ /* 0x000ea2000c1e1900 */
[----:B---3--:R-:W-:-:S03]  /*0380*/  @!P0 LOP3.LUT R3, R3, R20, RZ, 0x3c, !PT ;  /* 0x0000001403038212 */ /* 0x008fc600078e3cff */
[----:B------:R-:W3:Y:S01]  /*0390*/  @!P0 LDG.E R20, desc[UR6][R10.64+0x8] ;  /* 0x000008060a148981 */ /* 0x000ee2000c1e1900 */
[----:B----4-:R-:W-:-:S03]  /*03a0*/  @P1 LOP3.LUT R14, R14, R21, RZ, 0x3c, !PT ;  /* 0x000000150e0e1212 */ /* 0x010fc600078e3cff */
[----:B------:R-:W4:Y:S01]  /*03b0*/  @!P0 LDG.E R21, desc[UR6][R10.64+0xc] ;  /* 0x00000c060a158981 */ /* 0x000f22000c1e1900 */
[----:B------:R-:W-:-:S03]  /*03c0*/  @P2 LOP3.LUT R14, R14, R23, RZ, 0x3c, !PT ;  /* 0x000000170e0e2212 */ /* 0x000fc600078e3cff */
[----:B------:R-:W4:Y:S01]  /*03d0*/  @P1 LDG.E R23, desc[UR6][R10.64+0x18] ;  /* 0x000018060a171981 */ /* 0x000f22000c1e1900 */
[----:B------:R-:W-:-:S03]  /*03e0*/  @P1 LOP3.LUT R3, R3, R24, RZ, 0x3c, !PT ;  /* 0x0000001803031212 */ /* 0x000fc600078e3cff */
[----:B------:R-:W4:Y:S01]  /*03f0*/  @P2 LDG.E R24, desc[UR6][R10.64+0x30] ;  /* 0x000030060a182981 */ /* 0x000f22000c1e1900 */
[----:B--2---:R-:W-:-:S03]  /*0400*/  @!P0 LOP3.LUT R4, R4, R19, RZ, 0x3c, !PT ;  /* 0x0000001304048212 */ /* 0x004fc600078e3cff */
[----:B------:R-:W2:Y:S01]  /*0410*/  @P1 LDG.E R19, desc[UR6][R10.64+0x20] ;  /* 0x000020060a131981 */ /* 0x000ea2000c1e1900 */
[----:B---3--:R-:W-:-:S03]  /*0420*/  @!P0 LOP3.LUT R5, R5, R20, RZ, 0x3c, !PT ;  /* 0x0000001405058212 */ /* 0x008fc600078e3cff */
[----:B------:R-:W3:Y:S01]  /*0430*/  @P1 LDG.E R20, desc[UR6][R10.64+0x1c] ;  /* 0x00001c060a141981 */ /* 0x000ee2000c1e1900 */
[----:B----4-:R-:W-:-:S03]  /*0440*/  @!P0 LOP3.LUT R2, R2, R21, RZ, 0x3c, !PT ;  /* 0x0000001502028212 */ /* 0x010fc600078e3cff */
[----:B------:R-:W4:Y:S01]  /*0450*/  @P2 LDG.E R21, desc[UR6][R10.64+0x2c] ;  /* 0x00002c060a152981 */ /* 0x000f22000c1e1900 */
[----:B------:R-:W-:-:S03]  /*0460*/  @P1 LOP3.LUT R4, R4, R23, RZ, 0x3c, !PT ;  /* 0x0000001704041212 */ /* 0x000fc600078e3cff */
[----:B------:R-:W4:Y:S01]  /*0470*/  @P2 LDG.E R23, desc[UR6][R10.64+0x34] ;  /* 0x000034060a172981 */ /* 0x000f22000c1e1900 */
[----:B------:R-:W-:-:S03]  /*0480*/  @P2 LOP3.LUT R3, R3, R26, RZ, 0x3c, !PT ;  /* 0x0000001a03032212 */ /* 0x000fc600078e3cff */
[----:B------:R-:W4:Y:S01]  /*0490*/  @P3 LDG.E R26, desc[UR6][R10.64+0x4c] ;  /* 0x00004c060a1a3981 */ /* 0x000f22000c1e1900 */
[----:B------:R-:W-:-:S03]  /*04a0*/  @P3 LOP3.LUT R14, R14, R25, RZ, 0x3c, !PT ;  /* 0x000000190e0e3212 */ /* 0x000fc600078e3cff */
[----:B------:R-:W4:Y:S01]  /*04b0*/  @P5 LDG.E R25, desc[UR6][R10.64+0x64] ;  /* 0x000064060a195981 */ /* 0x000f22000c1e1900 */
[----:B--2---:R-:W-:-:S03]  /*04c0*/  @P1 LOP3.LUT R2, R2, R19, RZ, 0x3c, !PT ;  /* 0x0000001302021212 */ /* 0x004fc600078e3cff */
[----:B------:R-:W2:Y:S01]  /*04d0*/  @P3 LDG.E R19, desc[UR6][R10.64+0x40] ;  /* 0x000040060a133981 */ /* 0x000ea2000c1e1900 */
[----:B---3--:R-:W-:-:S03]  /*04e0*/  @P1 LOP3.LUT R5, R5, R20, RZ, 0x3c, !PT ;  /* 0x0000001405051212 */ /* 0x008fc600078e3cff */
[----:B------:R-:W3:Y:S01]  /*04f0*/  @P3 LDG.E R20, desc[UR6][R10.64+0x44] ;  /* 0x000044060a143981 */ /* 0x000ee2000c1e1900 */
[----:B------:R-:W-:-:S03]  /*0500*/  @P2 LOP3.LUT R5, R5, R24, RZ, 0x3c, !PT ;  /* 0x0000001805052212 */ /* 0x000fc600078e3cff */
[----:B------:R-:W3:Y:S01]  /*0510*/  @P4 LDG.E R24, desc[UR6][R10.64+0x58] ;  /* 0x000058060a184981 */ /* 0x000ee2000c1e1900 */
[----:B----4-:R-:W-:Y:S02]  /*0520*/  @P2 LOP3.LUT R4, R4, R21, RZ, 0x3c, !PT ;  /* 0x0000001504042212 */ /* 0x010fe400078e3cff */
[----:B------:R-:W-:Y:S01]  /*0530*/  @P2 LOP3.LUT R2, R2, R23, RZ, 0x3c, !PT ;  /* 0x0000001702022212 */ /* 0x000fe200078e3cff */
[----:B------:R-:W4:Y:S04]  /*0540*/  @P3 LDG.E R21, desc[UR6][R10.64+0x48] ;  /* 0x000048060a153981 */ /* 0x000f28000c1e1900 */
[----:B------:R-:W4:Y:S01]  /*0550*/  @P4 LDG.E R23, desc[UR6][R10.64+0x54] ;  /* 0x000054060a174981 */ /* 0x000f22000c1e1900 */
[----:B------:R-:W-:Y:S02]  /*0560*/  @P4 LOP3.LUT R14, R14, R27, RZ, 0x3c, !PT ;  /* 0x0000001b0e0e4212 */ /* 0x000fe400078e3cff */
[----:B------:R-:W-:-:S02]  /*0570*/  @P3 LOP3.LUT R3, R3, R26, RZ, 0x3c, !PT ;  /* 0x0000001a03033212 */ /* 0x000fc400078e3cff */
        /* <DEDUP_REMOVED lines=9> */
[----:B----4-:R-:W-:-:S03]  /*0610*/  @P3 LOP3.LUT R2, R2, R21, RZ, 0x3c, !PT ;  /* 0x0000001502023212 */ /* 0x010fc600078e3cff */
[----:B------:R-:W4:Y:S01]  /*0620*/  @P5 LDG.E R21, desc[UR6][R10.64+0x68] ;  /* 0x000068060a155981 */ /* 0x000f22000c1e1900 */
[----:B------:R-:W-:-:S03]  /*0630*/  @P4 LOP3.LUT R4, R4, R23, RZ, 0x3c, !PT ;  /* 0x0000001704044212 */ /* 0x000fc600078e3cff */
[----:B------:R-:W4:Y:S01]  /*0640*/  @P5 LDG.E R23, desc[UR6][R10.64+0x70] ;  /* 0x000070060a175981 */ /* 0x000f22000c1e1900 */
[----:B------:R-:W-:Y:S02]  /*0650*/  LOP3.LUT P0, RZ, R22, 0x80, RZ, 0xc0, !PT ;  /* 0x0000008016ff7812 */ /* 0x000fe4000780c0ff */
[----:B------:R-:W-:Y:S02]  /*0660*/  @P4 LOP3.LUT R3, R3, R26, RZ, 0x3c, !PT ;  /* 0x0000001a03034212 */ /* 0x000fe400078e3cff */
[----:B------:R-:W-:Y:S02]  /*0670*/  @P6 LOP3.LUT R14, R14, R25, RZ, 0x3c, !PT ;  /* 0x000000190e0e6212 */ /* 0x000fe400078e3cff */
[----:B------:R-:W4:Y:S07]  /*0680*/  @P6 LDG.E R25, desc[UR6][R10.64+0x7c] ;  /* 0x00007c060a196981 */ /* 0x000f2e000c1e1900 */
[----:B------:R-:W4:Y:S04]  /*0690*/  @P0 LDG.E R27, desc[UR6][R10.64+0x8c] ;  /* 0x00008c060a1b0981 */ /* 0x000f28000c1e1900 */
[----:B------:R-:W4:Y:S04]  /*06a0*/  @P0 LDG.E R26, desc[UR6][R10.64+0x94] ;  /* 0x000094060a1a0981 */ /* 0x000f28000c1e1900 */
        /* <DEDUP_REMOVED lines=11> */
[----:B------:R-:W-:Y:S02]  /*0760*/  @P6 LOP3.LUT R4, R4, R25, RZ, 0x3c, !PT ;  /* 0x0000001904046212 */ /* 0x000fe400078e3cff */
[----:B------:R-:W-:Y:S02]  /*0770*/  @P0 LOP3.LUT R14, R14, R27, RZ, 0x3c, !PT ;  /* 0x0000001b0e0e0212 */ /* 0x000fe400078e3cff */
[----:B--2---:R-:W-:Y:S02]  /*0780*/  @P6 LOP3.LUT R2, R2, R19, RZ, 0x3c, !PT ;  /* 0x0000001302026212 */ /* 0x004fe400078e3cff */
[----:B---3--:R-:W-:Y:S02]  /*0790*/  @P6 LOP3.LUT R5, R5, R20, RZ, 0x3c, !PT ;  /* 0x0000001405056212 */ /* 0x008fe400078e3cff */
[----:B------:R-:W-:Y:S02]  /*07a0*/  @P6 LOP3.LUT R3, R3, R24, RZ, 0x3c, !PT ;  /* 0x0000001803036212 */ /* 0x000fe400078e3cff */
[----:B------:R-:W-:-:S02]  /*07b0*/  @P0 LOP3.LUT R5, R5, R26, RZ, 0x3c, !PT ;  /* 0x0000001a05050212 */ /* 0x000fc400078e3cff */
[----:B----4-:R-:W-:Y:S02]  /*07c0*/  @P0 LOP3.LUT R4, R4, R21, RZ, 0x3c, !PT ;  /* 0x0000001504040212 */ /* 0x010fe400078e3cff */
[----:B------:R-:W-:Y:S02]  /*07d0*/  @P0 LOP3.LUT R3, R3, R28, RZ, 0x3c, !PT ;  /* 0x0000001c03030212 */ /* 0x000fe400078e3cff */
[----:B------:R-:W-:Y:S02]  /*07e0*/  @P0 LOP3.LUT R2, R2, R23, RZ, 0x3c, !PT ;  /* 0x0000001702020212 */ /* 0x000fe400078e3cff */
[----:B------:R-:W-:-:S13]  /*07f0*/  R2P PR, R22.B1, 0x7f ;  /* 0x0000007f16007804 */ /* 0x000fda0000001000 */
[----:B------:R-:W2:Y:S04]  /*0800*/  @P0 LDG.E R19, desc[UR6][R10.64+0xa0] ;  /* 0x0000a0060a130981 */ /* 0x000ea8000c1e1900 */
[----:B------:R-:W3:Y:S04]  /*0810*/  @P1 LDG.E R23, desc[UR6][R10.64+0xb4] ;  /* 0x0000b4060a171981 */ /* 0x000ee8000c1e1900 */
[----:B------:R-:W4:Y:S04]  /*0820*/  @P0 LDG.E R21, desc[UR6][R10.64+0xa4] ;  /* 0x0000a4060a150981 */ /* 0x000f28000c1e1900 */
[----:B------:R-:W4:Y:S04]  /*0830*/  @P2 LDG.E R25, desc[UR6][R10.64+0xc8] ;  /* 0x0000c8060a192981 */ /* 0x000f28000c1e1900 */
[----:B------:R-:W4:Y:S04]  /*0840*/  @P3 LDG.E R27, desc[UR6][R10.64+0xdc] ;  /* 0x0000dc060a1b3981 */ /* 0x000f28000c1e1900 */
[----:B------:R-:W4:Y:S04]  /*0850*/  @P0 LDG.E R20, desc[UR6][R10.64+0xa8] ;  /* 0x0000a8060a140981 */ /* 0x000f28000c1e1900 */
[----:B------:R-:W4:Y:S04]  /*0860*/  @P0 LDG.E R24, desc[UR6][R10.64+0xb0] ;  /* 0x0000b0060a180981 */ /* 0x000f28000c1e1900 */
[----:B------:R-:W4:Y:S04]  /*0870*/  @P4 LDG.E R29, desc[UR6][R10.64+0xf0] ;  /* 0x0000f0060a1d4981 */ /* 0x000f28000c1e1900 */
[----:B------:R-:W4:Y:S01]  /*0880*/  @P1 LDG.E R26, desc[UR6][R10.64+0xc4] ;  /* 0x0000c4060a1a1981 */ /* 0x000f22000c1e1900 */
[----:B--2---:R-:W-:-:S03]  /*0890*/  @P0 LOP3.LUT R14, R14, R19, RZ, 0x3c, !PT ;  /* 0x000000130e0e0212 */ /* 0x004fc600078e3cff */
[----:B------:R-:W2:Y:S01]  /*08a0*/  @P0 LDG.E R19, desc[UR6][R10.64+0xac] ;  /* 0x0000ac060a130981 */ /* 0x000ea2000c1e1900 */
[----:B---3--:R-:W-:-:S03]  /*08b0*/  @P1 LOP3.LUT R14, R14, R23, RZ, 0x3c, !PT ;  /* 0x000000170e0e1212 */ /* 0x008fc600078e3cff */
[----:B------:R-:W3:Y:S01]  /*08c0*/  @P1 LDG.E R23, desc[UR6][R10.64+0xc0] ;  /* 0x0000c0060a171981 */ /* 0x000ee2000c1e1900 */
[----:B----4-:R-:W-:-:S03]  /*08d0*/  @P0 LOP3.LUT R4, R4, R21, RZ, 0x3c, !PT ;  /* 0x0000001504040212 */ /* 0x010fc600078e3cff */
[----:B------:R-:W4:Y:S01]  /*08e0*/  @P1 LDG.E R21, desc[UR6][R10.64+0xb8] ;  /* 0x0000b8060a151981 */ /* 0x000f22000c1e1900 */
[----:B------:R-:W-:-:S03]  /*08f0*/  @P2 LOP3.LUT R14, R14, R25, RZ, 0x3c, !PT ;  /* 0x000000190e0e2212 */ /* 0x000fc600078e3cff */
[----:B------:R-:W4:Y:S01]  /*0900*/  @P5 LDG.E R25, desc[UR6][R10.64+0x104] ;  /* 0x000104060a195981 */ /* 0x000f22000c1e1900 */
[----:B------:R-:W-:-:S03]  /*0910*/  @P3 LOP3.LUT R14, R14, R27, RZ, 0x3c, !PT ;  /* 0x0000001b0e0e3212 */ /* 0x000fc600078e3cff */
[----:B------:R-:W4:Y:S01]  /*0920*/  @P6 LDG.E R27, desc[UR6][R10.64+0x118] ;  /* 0x000118060a1b6981 */ /* 0x000f22000c1e1900 */
[----:B------:R-:W-:-:S03]  /*0930*/  @P0 LOP3.LUT R5, R5, R20, RZ, 0x3c, !PT ;  /* 0x0000001405050212 */ /* 0x000fc600078e3cff */
[----:B------:R-:W4:Y:S01]  /*0940*/  @P1 LDG.E R20, desc[UR6][R10.64+0xbc] ;  /* 0x0000bc060a141981 */ /* 0x000f22000c1e1900 */
[----:B------:R-:W-:-:S03]  /*0950*/  @P0 LOP3.LUT R3, R3, R24, RZ, 0x3c, !PT ;  /* 0x0000001803030212 */ /* 0x000fc600078e3cff */
[----:B------:R-:W4:Y:S01]  /*0960*/  @P2 LDG.E R24, desc[UR6][R10.64+0xd8] ;  /* 0x0000d8060a182981 */ /* 0x000f22000c1e1900 */
[----:B------:R-:W-:Y:S02]  /*0970*/  @P4 LOP3.LUT R14, R14, R29, RZ, 0x3c, !PT ;  /* 0x0000001d0e0e4212 */ /* 0x000fe400078e3cff */
[----:B------:R-:W-:Y:S02]  /*0980*/  @P1 LOP3.LUT R3, R3, R26, RZ, 0x3c, !PT ;  /* 0x0000001a03031212 */ /* 0x000fe400078e3cff */
[----:B------:R-:W4:Y:S01]  /*0990*/  @P3 LDG.E R26, desc[UR6][R10.64+0xe4] ;  /* 0x0000e4060a1a3981 */ /* 0x000f22000c1e1900 */
[----:B--2---:R-:W-:Y:S02]  /*09a0*/  @P0 LOP3.LUT R2, R2, R19, RZ, 0x3c, !PT ;  /* 0x0000001302020212 */ /* 0x004fe400078e3cff */
[----:B------:R-:W-:Y:S01]  /*09b0*/  LOP3.LUT P0, RZ, R22, 0x8000, RZ, 0xc0, !PT ;  /* 0x0000800016ff7812 */ /* 0x000fe2000780c0ff */
[----:B------:R-:W2:Y:S01]  /*09c0*/  @P2 LDG.E R19, desc[UR6][R10.64+0xcc] ;  /* 0x0000cc060a132981 */ /* 0x000ea2000c1e1900 */
[----:B---3--:R-:W-:-:S03]  /*09d0*/  @P1 LOP3.LUT R2, R2, R23, RZ, 0x3c, !PT ;  /* 0x0000001702021212 */ /* 0x008fc600078e3cff */
[----:B------:R-:W3:Y:S01]  /*09e0*/  @P2 LDG.E R22, desc[UR6][R10.64+0xd0] ;  /* 0x0000d0060a162981 */ /* 0x000ee2000c1e1900 */
[----:B----4-:R-:W-:-:S03]  /*09f0*/  @P1 LOP3.LUT R4, R4, R21, RZ, 0x3c, !PT ;  /* 0x0000001504041212 */ /* 0x010fc600078e3cff */
[----:B------:R-:W4:Y:S01]  /*0a00*/  @P2 LDG.E R21, desc[UR6][R10.64+0xd4] ;  /* 0x0000d4060a152981 */ /* 0x000f22000c1e1900 */
[----:B------:R-:W-:-:S03]  /*0a10*/  @P5 LOP3.LUT R14, R14, R25, RZ, 0x3c, !PT ;  /* 0x000000190e0e5212 */ /* 0x000fc600078e3cff */
[----:B------:R-:W4:Y:S04]  /*0a20*/  @P3 LDG.E R23, desc[UR6][R10.64+0xe0] ;  /* 0x0000e0060a173981 */ /* 0x000f28000c1e1900 */
[----:B------:R-:W4:Y:S01]  /*0a30*/  @P3 LDG.E R25, desc[UR6][R10.64+0xe8] ;  /* 0x0000e8060a193981 */ /* 0x000f22000c1e1900 */
[----:B------:R-:W-:-:S03]  /*0a40*/  @P1 LOP3.LUT R5, R5, R20, RZ, 0x3c, !PT ;  /* 0x0000001405051212 */ /* 0x000fc600078e3cff */
[----:B------:R-:W4:Y:S01]  /*0a50*/  @P3 LDG.E R20, desc[UR6][R10.64+0xec] ;  /* 0x0000ec060a143981 */ /* 0x000f22000c1e1900 */
[----:B------:R-:W-:-:S03]  /*0a60*/  @P2 LOP3.LUT R3, R3, R24, RZ, 0x3c, !PT ;  /* 0x0000001803032212 */ /* 0x000fc600078e3cff */
        /* <DEDUP_REMOVED lines=8> */
[----:B------:R-:W-:Y:S02]  /*0af0*/  @P3 LOP3.LUT R5, R5, R26, RZ, 0x3c, !PT ;  /* 0x0000001a05053212 */ /* 0x000fe400078e3cff */
[----:B------:R-:W-:Y:S01]  /*0b00*/  @P3 LOP3.LUT R4, R4, R23, RZ, 0x3c, !PT ;  /* 0x0000001704043212 */ /* 0x000fe200078e3cff */
[----:B------:R-:W4:Y:S01]  /*0b10*/  @P5 LDG.E R26, desc[UR6][R10.64+0x10c] ;  /* 0x00010c060a1a5981 */ /* 0x000f22000c1e1900 */
[----:B------:R-:W-:-:S03]  /*0b20*/  @P3 LOP3.LUT R2, R2, R25, RZ, 0x3c, !PT ;  /* 0x0000001902023212 */ /* 0x000fc600078e3cff */
[----:B------:R-:W4:Y:S04]  /*0b30*/  @P5 LDG.E R23, desc[UR6][R10.64+0x108] ;  /* 0x000108060a175981 */ /* 0x000f28000c1e1900 */
        /* <DEDUP_REMOVED lines=19> */
[----:B------:R-:W-:-:S05]  /*0c70*/  VIADD R18, R18, 0x10 ;  /* 0x0000001012127836 */ /* 0x000fca0000000000 */
[----:B------:R-:W-:Y:S02]  /*0c80*/  ISETP.NE.AND P1, PT, R18, 0x20, PT ;  /* 0x000000201200780c */ /* 0x000fe40003f25270 */
[----:B------:R-:W-:-:S04]  /*0c90*/  @P5 LOP3.LUT R3, R3, R20, RZ, 0x3c, !PT ;  /* 0x0000001403035212 */ /* 0x000fc800078e3cff */
[----:B------:R-:W-:Y:S02]  /*0ca0*/  @P6 LOP3.LUT R3, R3, R24, RZ, 0x3c, !PT ;  /* 0x0000001803036212 */ /* 0x000fe400078e3cff */
[----:B------:R-:W-:Y:S02]  /*0cb0*/  @P0 LOP3.LUT R14, R14, R27, RZ, 0x3c, !PT ;  /* 0x0000001b0e0e0212 */ /* 0x000fe400078e3cff */
[----:B------:R-:W-:Y:S02]  /*0cc0*/  @P0 LOP3.LUT R3, R3, R28, RZ, 0x3c, !PT ;  /* 0x0000001c03030212 */ /* 0x000fe400078e3cff */
[----:B--2---:R-:W-:Y:S02]  /*0cd0*/  @P6 LOP3.LUT R4, R4, R19, RZ, 0x3c, !PT ;  /* 0x0000001304046212 */ /* 0x004fe400078e3cff */
[----:B---3--:R-:W-:Y:S02]  /*0ce0*/  @P6 LOP3.LUT R5, R5, R22, RZ, 0x3c, !PT ;  /* 0x0000001605056212 */ /* 0x008fe400078e3cff */
[----:B----4-:R-:W-:-:S02]  /*0cf0*/  @P6 LOP3.LUT R2, R2, R21, RZ, 0x3c, !PT ;  /* 0x0000001502026212 */ /* 0x010fc400078e3cff */
[----:B------:R-:W-:Y:S02]  /*0d00*/  @P0 LOP3.LUT R5, R5, R26, RZ, 0x3c, !PT ;  /* 0x0000001a05050212 */ /* 0x000fe400078e3cff */
[----:B------:R-:W-:Y:S02]  /*0d10*/  @P0 LOP3.LUT R4, R4, R23, RZ, 0x3c, !PT ;  /* 0x0000001704040212 */ /* 0x000fe400078e3cff */
[----:B------:R-:W-:Y:S01]  /*0d20*/  @P0 LOP3.LUT R2, R2, R25, RZ, 0x3c, !PT ;  /* 0x0000001902020212 */ /* 0x000fe200078e3cff */
[----:B------:R-:W-:Y:S06]  /*0d30*/  @P1 BRA `(.L_x_2) ;  /* 0xfffffff400481947 */ /* 0x000fec000383ffff */
[----:B------:R-:W-:-:S05]  /*0d40*/  VIADD R16, R16, 0x1 ;  /* 0x0000000110107836 */ /* 0x000fca0000000000 */
[----:B------:R-:W-:-:S13]  /*0d50*/  ISETP.NE.AND P0, PT, R16, 0x5, PT ;  /* 0x000000051000780c */ /* 0x000fda0003f05270 */
[----:B------:R-:W-:Y:S05]  /*0d60*/  @P0 BRA `(.L_x_3) ;  /* 0xfffffff400280947 */ /* 0x000fea000383ffff */
[----:B------:R-:W-:Y:S01]  /*0d70*/  UIADD3 UR4, UPT, UPT, UR4, 0x1, URZ ;  /* 0x0000000104047890 */ /* 0x000fe2000fffe0ff */
[----:B------:R-:W-:Y:S01]  /*0d80*/  LOP3.LUT R10, R0, 0x3, RZ, 0xc0, !PT ;  /* 0x00000003000a7812 */ /* 0x000fe200078ec0ff */
[----:B------:R-:W-:-:S04]  /*0d90*/  IMAD.WIDE.U32 R8, R13, 0x30, R8 ;  /* 0x000000300d087825 */ /* 0x000fc800078e0008 */
[----:B------:R-:W-:Y:S01]  /*0da0*/  ISETP.LE.U32.AND P0, PT, R10, UR4, PT ;  /* 0x000000040a007c0c */ /* 0x000fe2000bf03070 */
[----:B------:R0:W-:Y:S04]  /*0db0*/  STG.E.64 desc[UR6][R8.64+0x8], R4 ;  /* 0x0000080408007986 */ /* 0x0001e8000c101b06 */
[----:B------:R0:W-:Y:S04]  /*0dc0*/  STG.E.64 desc[UR6][R8.64+0x10], R2 ;  /* 0x0000100208007986 */ /* 0x0001e8000c101b06 */
[----:B------:R0:W-:Y:S04]  /*0dd0*/  STG.E desc[UR6][R8.64+0x4], R14 ;  /* 0x0000040e08007986 */ /* 0x0001e8000c101906 */
[----:B------:R-:W-:Y:S05]  /*0de0*/  @!P0 BRA `(.L_x_4) ;  /* 0xfffffff000f88947 */ /* 0x000fea000383ffff */
.L_x_1:
[----:B------:R-:W-:Y:S01]  /*0df0*/  ISETP.GT.U32.AND P0, PT, R0, 0x3, PT ;  /* 0x000000030000780c */ /* 0x000fe20003f04070 */
[----:B------:R-:W-:Y:S01]  /*0e00*/  VIADD R12, R12, 0x1 ;  /* 0x000000010c0c7836 */ /* 0x000fe20000000000 */
[--C-:B------:R-:W-:Y:S02]  /*0e10*/  SHF.R.U64 R0, R0, 0x2, R15.reuse ;  /* 0x0000000200007819 */ /* 0x100fe4000000120f */
[----:B------:R-:W-:Y:S02]  /*0e20*/  ISETP.GT.U32.AND.EX P0, PT, R15, RZ, PT, P0 ;  /* 0x000000ff0f00720c */ /* 0x000fe40003f04100 */
[----:B------:R-:W-:-:S11]  /*0e30*/  SHF.R.U32.HI R15, RZ, 0x2, R15 ;  /* 0x00000002ff0f7819 */ /* 0x000fd6000001160f */
[----:B------:R-:W-:Y:S05]  /*0e40*/  @P0 BRA `(.L_x_5) ;  /* 0xfffffff000c40947 */ /* 0x000fea000383ffff */
.L_x_0:
[----:B0-----:R-:W0:Y:S02]  /*0e50*/  LDC.64 R2, c[0x0][0x388] ;  /* 0x0000e200ff027b82 */ /* 0x001e240000000a00 */
[----:B0-----:R-:W-:-:S05]  /*0e60*/  IMAD.WIDE.U32 R2, R13, 0x30, R2 ;  /* 0x000000300d027825 */ /* 0x001fca00078e0002 */
[----:B------:R-:W-:Y:S04]  /*0e70*/  STG.E.64 desc[UR6][R2.64+0x18], RZ ;  /* 0x000018ff02007986 */ /* 0x000fe8000c101b06 */
[----:B------:R-:W-:Y:S04]  /*0e80*/  STG.E desc[UR6][R2.64+0x20], RZ ;  /* 0x000020ff02007986 */ /* 0x000fe8000c101906 */
[----:B------:R-:W-:Y:S01]  /*0e90*/  STG.E.64 desc[UR6][R2.64+0x28], RZ ;  /* 0x000028ff02007986 */ /* 0x000fe2000c101b06 */
[----:B------:R-:W-:Y:S05]  /*0ea0*/  EXIT ;  /* 0x000000000000794d */ /* 0x000fea0003800000 */
.L_x_6:
[----:B------:R-:W-:-:S00]  /*0eb0*/  BRA `(.L_x_6) ;  /* 0xfffffffc00fc7947 */ /* 0x000fc0000383ffff */
[----:B------:R-:W-:-:S00]  /*0ec0*/  NOP ;  /* 0x0000000000007918 */ /* 0x000fc00000000000 */
        /* <DEDUP_REMOVED lines=11> */
.L_x_9:


//--------------------- .text._Z3psoP17curandStateXORWOWPdS1_ --------------------------
	.section	.text._Z3psoP17curandStateXORWOWPdS1_,"ax",@progbits
	.align	128
        .global         _Z3psoP17curandStateXORWOWPdS1_
        .type           _Z3psoP17curandStateXORWOWPdS1_,@function
        .size           _Z3psoP17curandStateXORWOWPdS1_,(.L_x_10 - _Z3psoP17curandStateXORWOWPdS1_)
        .other          _Z3psoP17curandStateXORWOWPdS1_,@"STO_CUDA_ENTRY STV_DEFAULT"
_Z3psoP17curandStateXORWOWPdS1_:
.text._Z3psoP17curandStateXORWOWPdS1_:
[----:B------:R-:W0:Y:S01]  /*0000*/  LDC R1, c[0x0][0x37c] ;  /* 0x0000df00ff017b82 */ /* 0x000e220000000800 */
[----:B------:R-:W1:Y:S07]  /*0010*/  S2R R0, SR_CTAID.X ;  /* 0x0000000000007919 */ /* 0x000e6e0000002500 */
[----:B------:R-:W1:Y:S01]  /*0020*/  LDC.64 R22, c[0x0][0x380] ;  /* 0x0000e000ff167b82 */ /* 0x000e620000000a00 */
[----:B------:R-:W2:Y:S01]  /*0030*/  LDCU.64 UR4, c[0x0][0x358] ;  /* 0x00006b00ff0477ac */ /* 0x000ea20008000a00 */
[----:B------:R-:W-:-:S02]  /*0040*/  IMAD.MOV.U32 R20, RZ, RZ, 0x2f800000 ;  /* 0x2f800000ff147424 */ /* 0x000fc400078e00ff */
[----:B0-----:R-:W-:-:S04]  /*0050*/  VIADD R1, R1, 0xffffffd0 ;  /* 0xffffffd001017836 */ /* 0x001fc80000000000 */
[----:B------:R-:W0:Y:S01]  /*0060*/  LDC.64 R18, c[0x0][0x388] ;  /* 0x0000e200ff127b82 */ /* 0x000e220000000a00 */
[----:B------:R-:W-:Y:S02]  /*0070*/  HFMA2 R12, -RZ, RZ, 0, 0 ;  /* 0x00000000ff0c7431 */ /* 0x000fe400000001ff */
[----:B------:R-:W-:Y:S01]  /*0080*/  IMAD.MOV.U32 R13, RZ, RZ, 0x40690000 ;  /* 0x40690000ff0d7424 */ /* 0x000fe200078e00ff */
[----:B------:R-:W3:Y:S01]  /*0090*/  LDCU.64 UR6, c[0x4][0x40] ;  /* 0x01000800ff0677ac */ /* 0x000ee20008000a00 */
[----:B-1----:R-:W-:-:S05]  /*00a0*/  IMAD.WIDE.U32 R22, R0, 0x30, R22 ;  /* 0x0000003000167825 */ /* 0x002fca00078e0016 */
[----:B--2---:R-:W2:Y:S04]  /*00b0*/  LDG.E.64 R8, desc[UR4][R22.64] ;  /* 0x0000000416087981 */ /* 0x004ea8000c1e1b00 */
[----:B------:R-:W4:Y:S04]  /*00c0*/  LDG.E.64 R4, desc[UR4][R22.64+0x10] ;  /* 0x0000100416047981 */ /* 0x000f28000c1e1b00 */
[----:B------:R-:W5:Y:S01]  /*00d0*/  LDG.E.64 R2, desc[UR4][R22.64+0x8] ;  /* 0x0000080416027981 */ /* 0x000f62000c1e1b00 */
[----:B------:R-:W-:-:S04]  /*00e0*/  IMAD.SHL.U32 R11, R0, 0x2, RZ ;  /* 0x00000002000b7824 */ /* 0x000fc800078e00ff */
[----:B0-----:R-:W-:Y:S01]  /*00f0*/  IMAD.WIDE.U32 R18, R11, 0x8, R18 ;  /* 0x000000080b127825 */ /* 0x001fe200078e0012 */
[----:B--2---:R-:W-:Y:S02]  /*0100*/  SHF.R.U32.HI R6, RZ, 0x2, R9 ;  /* 0x00000002ff067819 */ /* 0x004fe40000011609 */
[----:B------:R-:W-:Y:S02]  /*0110*/  IADD3 R8, PT, PT, R8, 0x587c5, RZ ;  /* 0x000587c508087810 */ /* 0x000fe40007ffe0ff */
[----:B------:R-:W-:Y:S01]  /*0120*/  LOP3.LUT R6, R6, R9, RZ, 0x3c, !PT ;  /* 0x0000000906067212 */ /* 0x000fe200078e3cff */
[----:B----4-:R-:W-:Y:S01]  /*0130*/  IMAD.SHL.U32 R7, R5, 0x10, RZ ;  /* 0x0000001005077824 */ /* 0x010fe200078e00ff */
[----:B------:R-:W-:Y:S01]  /*0140*/  MOV R25, R4 ;  /* 0x0000000400197202 */ /* 0x000fe20000000f00 */
[----:B------:R-:W-:Y:S02]  /*0150*/  IMAD.MOV.U32 R16, RZ, RZ, R5 ;  /* 0x000000ffff107224 */ /* 0x000fe400078e0005 */
[----:B------:R-:W-:-:S02]  /*0160*/  IMAD.SHL.U32 R9, R6, 0x2, RZ ;  /* 0x0000000206097824 */ /* 0x000fc400078e00ff */
[----:B-----5:R-:W-:-:S03]  /*0170*/  IMAD.MOV.U32 R24, RZ, RZ, R3 ;  /* 0x000000ffff187224 */ /* 0x020fc600078e0003 */
[----:B------:R-:W-:Y:S02]  /*0180*/  LOP3.LUT R6, R6, R9, R7, 0x96, !PT ;  /* 0x0000000906067212 */ /* 0x000fe400078e9607 */
[----:B------:R-:W-:Y:S01]  /*0190*/  MOV R9, R2 ;  /* 0x0000000200097202 */ /* 0x000fe20000000f00 */
[----:B------:R-:W-:Y:S01]  /*01a0*/  STG.E.64 desc[UR4][R22.64+0x8], R24 ;  /* 0x0000081816007986 */ /* 0x000fe2000c101b04 */
[----:B------:R-:W-:-:S03]  /*01b0*/  LOP3.LUT R17, R6, R5, RZ, 0x3c, !PT ;  /* 0x0000000506117212 */ /* 0x000fc600078e3cff */
[----:B------:R0:W-:Y:S02]  /*01c0*/  STG.E.64 desc[UR4][R22.64], R8 ;  /* 0x0000000816007986 */ /* 0x0001e4000c101b04 */
[----:B------:R-:W-:Y:S02]  /*01d0*/  IMAD.IADD R6, R17, 0x1, R8 ;  /* 0x0000000111067824 */ /* 0x000fe400078e0208 */
[----:B------:R1:W-:Y:S03]  /*01e0*/  STG.E.64 desc[UR4][R22.64+0x10], R16 ;  /* 0x0000101016007986 */ /* 0x0003e6000c101b04 */
[----:B------:R-:W-:-:S05]  /*01f0*/  I2FP.F32.U32 R7, R6 ;  /* 0x0000000600077245 */ /* 0x000fca0000201000 */
[----:B------:R-:W-:-:S04]  /*0200*/  FFMA R10, R7, R20, 1.1641532182693481445e-10 ;  /* 0x2f000000070a7423 */ /* 0x000fc80000000014 */
[----:B------:R-:W2:Y:S02]  /*0210*/  F2F.F64.F32 R6, R10 ;  /* 0x0000000a00067310 */ /* 0x000ea40000201800 */
[----:B--2---:R-:W-:-:S07]  /*0220*/  DFMA R6, R6, R12, -100 ;  /* 0xc05900000606742b */ /* 0x004fce000000000c */
[----:B------:R-:W-:Y:S04]  /*0230*/  STG.E.64 desc[UR4][R18.64], R6 ;  /* 0x0000000612007986 */ /* 0x000fe8000c101b04 */
[----:B------:R-:W2:Y:S04]  /*0240*/  LDG.E.64 R2, desc[UR4][R22.64] ;  /* 0x0000000416027981 */ /* 0x000ea8000c1e1b00 */
[----:B------:R-:W4:Y:S04]  /*0250*/  LDG.E.64 R14, desc[UR4][R22.64+0x10] ;  /* 0x00001004160e7981 */ /* 0x000f28000c1e1b00 */
[----:B------:R-:W5:Y:S01]  /*0260*/  LDG.E.64 R10, desc[UR4][R22.64+0x8] ;  /* 0x00000804160a7981 */ /* 0x000f62000c1e1b00 */
[----:B--2---:R-:W-:Y:S01]  /*0270*/  SHF.R.U32.HI R4, RZ, 0x2, R3 ;  /* 0x00000002ff047819 */ /* 0x004fe20000011603 */
[----:B0-----:R-:W-:-:S02]  /*0280*/  VIADD R8, R2, 0xb0f8a ;  /* 0x000b0f8a02087836 */ /* 0x001fc40000000000 */
[----:B-1----:R-:W-:Y:S01]  /*0290*/  VIADD R16, R2, 0x587c5 ;  /* 0x000587c502107836 */ /* 0x002fe20000000000 */
[----:B------:R-:W-:Y:S01]  /*02a0*/  LOP3.LUT R4, R4, R3, RZ, 0x3c, !PT ;  /* 0x0000000304047212 */ /* 0x000fe200078e3cff */
[----:B----4-:R-:W-:Y:S02]  /*02b0*/  IMAD.SHL.U32 R3, R15, 0x10, RZ ;  /* 0x000000100f037824 */ /* 0x010fe400078e00ff */
[----:B------:R-:W-:Y:S01]  /*02c0*/  IMAD.MOV.U32 R27, RZ, RZ, R14 ;  /* 0x000000ffff1b7224 */ /* 0x000fe200078e000e */
[----:B-----5:R-:W-:Y:S01]  /*02d0*/  SHF.R.U32.HI R17, RZ, 0x2, R10 ;  /* 0x00000002ff117819 */ /* 0x020fe2000001160a */
[C---:B------:R-:W-:Y:S01]  /*02e0*/  IMAD.SHL.U32 R5, R4.reuse, 0x2, RZ ;  /* 0x0000000204057824 */ /* 0x040fe200078e00ff */
[----:B------:R-:W-:Y:S02]  /*02f0*/  MOV R26, R11 ;  /* 0x0000000b001a7202 */ /* 0x000fe40000000f00 */
[----:B------:R-:W-:Y:S02]  /*0300*/  LOP3.LUT R17, R17, R10, RZ, 0x3c, !PT ;  /* 0x0000000a11117212 */ /* 0x000fe400078e3cff */
[----:B------:R-:W-:Y:S01]  /*0310*/  LOP3.LUT R4, R4, R5, R3, 0x96, !PT ;  /* 0x0000000504047212 */ /* 0x000fe200078e9603 */
[----:B------:R-:W-:Y:S01]  /*0320*/  STG.E.64 desc[UR4][R22.64+0x8], R26 ;  /* 0x0000081a16007986 */ /* 0x000fe2000c101b04 */
[----:B------:R-:W-:-:S02]  /*0330*/  SHF.L.U32 R3, R17, 0x1, RZ ;  /* 0x0000000111037819 */ /* 0x000fc400000006ff */
[----:B------:R-:W-:-:S05]  /*0340*/  LOP3.LUT R5, R4, R15, RZ, 0x3c, !PT ;  /* 0x0000000f04057212 */ /* 0x000fca00078e3cff */
[----:B------:R-:W-:Y:S02]  /*0350*/  IMAD.SHL.U32 R4, R5, 0x10, RZ ;  /* 0x0000001005047824 */ /* 0x000fe400078e00ff */
[----:B------:R-:W-:-:S03]  /*0360*/  IMAD.MOV.U32 R2, RZ, RZ, R5 ;  /* 0x000000ffff027224 */ /* 0x000fc600078e0005 */
[----:B------:R-:W-:Y:S01]  /*0370*/  LOP3.LUT R4, R17, R3, R4, 0x96, !PT ;  /* 0x0000000311047212 */ /* 0x000fe200078e9604 */
[----:B------:R-:W-:-:S03]  /*0380*/  IMAD.MOV.U32 R17, RZ, RZ, R10 ;  /* 0x000000ffff117224 */ /* 0x000fc600078e000a */
[----:B------:R-:W-:Y:S02]  /*0390*/  LOP3.LUT R3, R4, R5, RZ, 0x3c, !PT ;  /* 0x0000000504037212 */ /* 0x000fe400078e3cff */
[----:B------:R-:W-:Y:S02]  /*03a0*/  STG.E.64 desc[UR4][R22.64], R16 ;  /* 0x0000001016007986 */ /* 0x000fe4000c101b04 */
[----:B------:R-:W-:-:S04]  /*03b0*/  IADD3 R4, PT, PT, R3, R8, RZ ;  /* 0x0000000803047210 */ /* 0x000fc80007ffe0ff */
[----:B------:R-:W-:Y:S01]  /*03c0*/  I2FP.F32.U32 R9, R4 ;  /* 0x0000000400097245 */ /* 0x000fe20000201000 */
[----:B------:R-:W-:-:S04]  /*03d0*/  IMAD.MOV.U32 R4, RZ, RZ, R15 ;  /* 0x000000ffff047224 */ /* 0x000fc800078e000f */
[----:B------:R-:W-:Y:S01]  /*03e0*/  FFMA R24, R9, R20, 1.1641532182693481445e-10 ;  /* 0x2f00000009187423 */ /* 0x000fe20000000014 */
[----:B------:R-:W-:Y:S01]  /*03f0*/  MOV R9, R11 ;  /* 0x0000000b00097202 */ /* 0x000fe20000000f00 */
[----:B------:R-:W-:Y:S04]  /*0400*/  STG.E.64 desc[UR4][R22.64+0x10], R4 ;  /* 0x0000100416007986 */ /* 0x000fe8000c101b04 */
[----:B------:R-:W0:Y:S01]  /*0410*/  F2F.F64.F32 R24, R24 ;  /* 0x0000001800187310 */ /* 0x000e220000201800 */
[----:B------:R-:W2:Y:S04]  /*0420*/  LDG.E.64 R10, desc[UR4][R18.64] ;  /* 0x00000004120a7981 */ /* 0x000ea8000c1e1b00 */
[----:B------:R-:W-:Y:S04]  /*0430*/  STG.E.64 desc[UR4][R22.64+0x8], R14 ;  /* 0x0000080e16007986 */ /* 0x000fe8000c101b04 */
[----:B------:R-:W-:Y:S01]  /*0440*/  STG.E.64 desc[UR4][R22.64], R8 ;  /* 0x0000000816007986 */ /* 0x000fe2000c101b04 */
[----:B0-----:R-:W-:-:S03]  /*0450*/  DFMA R12, R24, R12, -100 ;  /* 0xc0590000180c742b */ /* 0x001fc6000000000c */
[----:B------:R0:W-:Y:S04]  /*0460*/  STG.E.64 desc[UR4][R22.64+0x10], R2 ;  /* 0x0000100216007986 */ /* 0x0001e8000c101b04 */
[----:B------:R-:W-:Y:S04]  /*0470*/  STG.E.64 desc[UR4][R18.64+0x8], R12 ;  /* 0x0000080c12007986 */ /* 0x000fe8000c101b04 */
[----:B------:R-:W4:Y:S04]  /*0480*/  LDG.E.64 R24, desc[UR4][R22.64] ;  /* 0x0000000416187981 */ /* 0x000f28000c1e1b00 */
[----:B------:R-:W5:Y:S01]  /*0490*/  LDG.E.64 R28, desc[UR4][R22.64+0x10] ;  /* 0x00001004161c7981 */ /* 0x000f62000c1e1b00 */
[----:B0-----:R-:W0:Y:S03]  /*04a0*/  LDC.64 R2, c[0x0][0x390] ;  /* 0x0000e400ff027b82 */ /* 0x001e260000000a00 */
[----:B------:R-:W3:Y:S01]  /*04b0*/  LDG.E.64 R26, desc[UR4][R22.64+0x8] ;  /* 0x00000804161a7981 */ /* 0x000ee2000c1e1b00 */
[----:B----4-:R-:W-:-:S04]  /*04c0*/  SHF.R.U32.HI R4, RZ, 0x2, R25 ;  /* 0x00000002ff047819 */ /* 0x010fc80000011619 */
[----:B------:R-:W-:Y:S01]  /*04d0*/  LOP3.LUT R4, R4, R25, RZ, 0x3c, !PT ;  /* 0x0000001904047212 */ /* 0x000fe200078e3cff */
[----:B-----5:R-:W-:-:S03]  /*04e0*/  IMAD.SHL.U32 R17, R29, 0x10, RZ ;  /* 0x000000101d117824 */ /* 0x020fc600078e00ff */
[----:B------:R-:W-:Y:S01]  /*04f0*/  SHF.L.U32 R21, R4, 0x1, RZ ;  /* 0x0000000104157819 */ /* 0x000fe200000006ff */
[----:B---3--:R-:W-:-:S03]  /*0500*/  IMAD.MOV.U32 R25, RZ, RZ, R26 ;  /* 0x000000ffff197224 */ /* 0x008fc600078e001a */
[----:B------:R-:W-:Y:S01]  /*0510*/  LOP3.LUT R4, R4, R21, R17, 0x96, !PT ;  /* 0x0000001504047212 */ /* 0x000fe200078e9611 */
[----:B------:R-:W-:Y:S01]  /*0520*/  VIADD R24, R24, 0x587c5 ;  /* 0x000587c518187836 */ /* 0x000fe20000000000 */
[----:B------:R-:W-:Y:S01]  /*0530*/  MOV R8, R27 ;  /* 0x0000001b00087202 */ /* 0x000fe20000000f00 */
[----:B------:R-:W-:Y:S01]  /*0540*/  IMAD.MOV.U32 R9, RZ, RZ, R28 ;  /* 0x000000ffff097224 */ /* 0x000fe200078e001c */
[----:B------:R-:W-:Y:S01]  /*0550*/  LOP3.LUT R27, R4, R29, RZ, 0x3c, !PT ;  /* 0x0000001d041b7212 */ /* 0x000fe200078e3cff */
[----:B------:R-:W-:Y:S01]  /*0560*/  IMAD.MOV.U32 R26, RZ, RZ, R29 ;  /* 0x000000ffff1a7224 */ /* 0x000fe200078e001d */
[----:B------:R1:W-:Y:S04]  /*0570*/  STG.E.64 desc[UR4][R22.64], R24 ;  /* 0x0000001816007986 */ /* 0x0003e8000c101b04 */
[----:B------:R-:W-:Y:S04]  /*0580*/  STG.E.64 desc[UR4][R22.64+0x8], R8 ;  /* 0x0000080816007986 */ /* 0x000fe8000c101b04 */
[----:B------:R3:W-:Y:S04]  /*0590*/  STG.E.64 desc[UR4][R22.64+0x10], R26 ;  /* 0x0000101a16007986 */ /* 0x0007e8000c101b04 */
[----:B------:R-:W4:Y:S04]  /*05a0*/  LDG.E.64 R28, desc[UR4][R18.64+0x8] ;  /* 0x00000804121c7981 */ /* 0x000f28000c1e1b00 */
[----:B------:R-:W5:Y:S01]  /*05b0*/  LDG.E.64 R14, desc[UR4][R18.64] ;  /* 0x00000004120e7981 */ /* 0x000f62000c1e1b00 */
[----:B0-----:R-:W-:Y:S01]  /*05c0*/  IMAD.WIDE.U32 R2, R0, 0x8, R2 ;  /* 0x0000000800027825 */ /* 0x001fe200078e0002 */
[----:B-1----:R-:W-:-:S03]  /*05d0*/  IADD3 R24, PT, PT, R27, R24, RZ ;  /* 0x000000181b187210 */ /* 0x002fc60007ffe0ff */
[----:B------:R-:W-:Y:S01]  /*05e0*/  IMAD.IADD R5, R5, 0x1, R16 ;  /* 0x0000000105057824 */ /* 0x000fe200078e0210 */
[----:B------:R-:W-:Y:S01]  /*05f0*/  I2FP.F32.U32 R21, R24 ;  /* 0x0000001800157245 */ /* 0x000fe20000201000 */
[----:B------:R-:W-:Y:S02]  /*0600*/  DADD R16, -R6, 100 ;  /* 0x4059000006107429 */ /* 0x000fe40000000100 */
[----:B---3--:R-:W-:Y:S02]  /*0610*/  DADD R22, -R12, 100 ;  /* 0x405900000c167429 */ /* 0x008fe40000000100 */
[----:B------:R-:W-:Y:S01]  /*0620*/  FFMA R24, R21, R20, 1.1641532182693481445e-10 ;  /* 0x2f00000015187423 */ /* 0x000fe20000000014 */
[----:B------:R-:W-:Y:S01]  /*0630*/  I2FP.F32.U32 R21, R5 ;  /* 0x0000000500157245 */ /* 0x000fe20000201000 */
[----:B----4-:R-:W-:-:S08]  /*0640*/  DMUL R8, R28, R28 ;  /* 0x0000001c1c087228 */ /* 0x010fd00000000000 */
[----:B-----5:R-:W-:-:S07]  /*0650*/  DFMA R14, R14, R14, R8 ;  /* 0x0000000e0e0e722b */ /* 0x020fce0000000008 */
[----:B------:R0:W-:Y:S04]  /*0660*/  STG.E.64 desc[UR4][R2.64], R14 ;  /* 0x0000000e02007986 */ /* 0x0001e8000c101b04 */
[----:B------:R-:W3:Y:S04]  /*0670*/  LDG.E.64 R8, desc[UR4][R18.64+0x8] ;  /* 0x0000080412087981 */ /* 0x000ee8000c1e1b00 */
[----:B0-----:R0:W4:Y:S01]  /*0680*/  LDG.E.64 R2, desc[UR4][R18.64] ;  /* 0x0000000412027981 */ /* 0x001122000c1e1b00 */
[----:B------:R-:W-:Y:S01]  /*0690*/  FFMA R21, R21, R20, 1.1641532182693481445e-10 ;  /* 0x2f00000015157423 */ /* 0x000fe20000000014 */
[----:B------:R-:W-:Y:S01]  /*06a0*/  DADD R22, R22, 100 ;  /* 0x4059000016167429 */ /* 0x000fe20000000000 */
[----:B------:R-:W1:Y:S01]  /*06b0*/  F2F.F64.F32 R4, R24 ;  /* 0x0000001800047310 */ /* 0x000e620000201800 */
[----:B0-----:R-:W-:-:S07]  /*06c0*/  DADD R18, R16, 100 ;  /* 0x4059000010127429 */ /* 0x001fce0000000000 */
[----:B------:R-:W0:Y:S01]  /*06d0*/  F2F.F64.F32 R16, R21 ;  /* 0x0000001500107310 */ /* 0x000e220000201800 */
[----:B------:R-:W-:Y:S02]  /*06e0*/  DADD R22, -R12, R22 ;  /* 0x000000000c167229 */ /* 0x000fe40000000116 */
[----:B------:R-:W-:-:S06]  /*06f0*/  DADD R18, -R6, R18 ;  /* 0x0000000006127229 */ /* 0x000fcc0000000112 */
[----:B-1----:R-:W-:Y:S02]  /*0700*/  DFMA R4, R22, R4, -100 ;  /* 0xc05900001604742b */ /* 0x002fe40000000004 */
[----:B0-----:R-:W-:-:S06]  /*0710*/  DFMA R16, R18, R16, -100 ;  /* 0xc05900001210742b */ /* 0x001fcc0000000010 */
[----:B------:R-:W-:Y:S01]  /*0720*/  DADD R12, R4, -R28 ;  /* 0x00000000040c7229 */ /* 0x000fe2000000081c */
[----:B------:R-:W0:Y:S01]  /*0730*/  LDCU UR4, c[0x0][0x2f8] ;  /* 0x00005f00ff0477ac */ /* 0x000e220008000800 */
[----:B--2---:R-:W-:Y:S01]  /*0740*/  DADD R10, R16, -R10 ;  /* 0x00000000100a7229 */ /* 0x004fe2000000080a */
[----:B------:R-:W-:Y:S01]  /*0750*/  MOV R16, 0x48 ;  /* 0x0000004800107802 */ /* 0x000fe20000000f00 */
[----:B------:R1:W-:Y:S01]  /*0760*/  STL [R1], R0 ;  /* 0x0000000001007387 */ /* 0x0003e20000100800 */
[----:B------:R-:W2:Y:S03]  /*0770*/  LDCU UR5, c[0x0][0x2fc] ;  /* 0x00005f80ff0577ac */ /* 0x000ea60008000800 */
[----:B------:R1:W-:Y:S01]  /*0780*/  STL.128 [R1+0x20], R12 ;  /* 0x0000200c01007387 */ /* 0x0003e20000100c00 */
[----:B------:R-:W1:Y:S01]  /*0790*/  LDC.64 R16, c[0x4][R16] ;  /* 0x0100000010107b82 */ /* 0x000e620000000a00 */
[----:B0-----:R-:W-:Y:S01]  /*07a0*/  IADD3 R6, P0, PT, R1, UR4, RZ ;  /* 0x0000000401067c10 */ /* 0x001fe2000ff1e0ff */
[----:B------:R-:W-:Y:S01]  /*07b0*/  IMAD.U32 R4, RZ, RZ, UR6 ;  /* 0x00000006ff047e24 */ /* 0x000fe2000f8e00ff */
[----:B------:R-:W-:-:S03]  /*07c0*/  MOV R5, UR7 ;  /* 0x0000000700057c02 */ /* 0x000fc60008000f00 */
[----:B--2---:R-:W-:Y:S01]  /*07d0*/  IMAD.X R7, RZ, RZ, UR5, P0 ;  /* 0x00000005ff077e24 */ /* 0x004fe200080e06ff */
[----:B---3--:R0:W-:Y:S04]  /*07e0*/  STL.128 [R1+0x10], R8 ;  /* 0x0000100801007387 */ /* 0x0081e80000100c00 */
[----:B-1--4-:R0:W-:Y:S03]  /*07f0*/  STL.64 [R1+0x8], R2 ;  /* 0x0000080201007387 */ /* 0x0121e60000100a00 */
[----:B------:R-:W-:-:S07]  /*0800*/  LEPC R20, `(.L_x_7) ;  /* 0x000000001014794e */ /* 0x000fce0000000000 */
[----:B0-----:R-:W-:Y:S05]  /*0810*/  CALL.ABS.NOINC R16 ;  /* 0x0000000010007343 */ /* 0x001fea0003c00000 */
.L_x_7:
[----:B------:R-:W-:Y:S05]  /*0820*/  EXIT ;  /* 0x000000000000794d */ /* 0x000fea0003800000 */
.L_x_8:
        /* <DEDUP_REMOVED lines=13> */
.L_x_10:


//--------------------- .nv.global.init           --------------------------
	.section	.nv.global.init,"aw",@progbits
	.align	4
.nv.global.init:
	.type		mrg32k3aM1SubSeq,@object
	.size		mrg32k3aM1SubSeq,(mrg32k3aM2SubSeq - mrg32k3aM1SubSeq)
mrg32k3aM1SubSeq:
        /*0000*/ 	.byte	0x0b, 0xcc, 0xee, 0x04, 0x73, 0x29, 0x8b, 0x6f, 0xf6, 0x53, 0x03, 0xf6, 0x23, 0xf6, 0xea, 0xda
        /* <DEDUP_REMOVED lines=125> */
	.type		mrg32k3aM2SubSeq,@object
	.size		mrg32k3aM2SubSeq,(mrg32k3aM1 - mrg32k3aM2SubSeq)
mrg32k3aM2SubSeq:
        /* <DEDUP_REMOVED lines=126> */
	.type		mrg32k3aM1,@object
	.size		mrg32k3aM1,(mrg32k3aM1Seq - mrg32k3aM1)
mrg32k3aM1:
        /* <DEDUP_REMOVED lines=144> */
	.type		mrg32k3aM1Seq,@object
	.size		mrg32k3aM1Seq,(mrg32k3aM2 - mrg32k3aM1Seq)
mrg32k3aM1Seq:
        /* <DEDUP_REMOVED lines=144> */
	.type		mrg32k3aM2,@object
	.size		mrg32k3aM2,(mrg32k3aM2Seq - mrg32k3aM2)
mrg32k3aM2:
        /* <DEDUP_REMOVED lines=144> */
	.type		mrg32k3aM2Seq,@object
	.size		mrg32k3aM2Seq,(precalc_xorwow_matrix - mrg32k3aM2Seq)
mrg32k3aM2Seq:
        /* <DEDUP_REMOVED lines=144> */
	.type		precalc_xorwow_matrix,@object
	.size		precalc_xorwow_matrix,(precalc_xorwow_offset_matrix - precalc_xorwow_matrix)
precalc_xorwow_matrix:
        /* <DEDUP_REMOVED lines=6400> */
	.type		precalc_xorwow_offset_matrix,@object
	.size		precalc_xorwow_offset_matrix,($str - precalc_xorwow_offset_matrix)
precalc_xorwow_offset_matrix:
        /* <DEDUP_REMOVED lines=6400> */
	.type		$str,@object
	.size		$str,(.L_9 - $str)
$str:
        /*353c0*/ 	.byte	0x25, 0x64, 0x3a, 0x20, 0x78, 0x20, 0x3d, 0x20, 0x5b, 0x25, 0x6c, 0x66, 0x20, 0x25, 0x6c, 0x66
        /*353d0*/ 	.byte	0x5d, 0x20, 0x76, 0x20, 0x3d, 0x20, 0x5b, 0x25, 0x6c, 0x66, 0x20, 0x25, 0x6c, 0x66, 0x5d, 0x20
        /*353e0*/ 	.byte	0x3d, 0x20, 0x25, 0x6c, 0x66, 0x0a, 0x00
.L_9:


//--------------------- .nv.shared.reserved.0     --------------------------
	.section	.nv.shared.reserved.0,"aw",@nobits
	.weak		__nv_reservedSMEM_offset_0_alias
	.size		__nv_reservedSMEM_offset_0_alias, 0, 64
	.other		__nv_reservedSMEM_offset_0_alias,@"STO_CUDA_RESERVED_SHARED STV_DEFAULT"
__nv_reservedSMEM_offset_0_alias:
	.zero		0
	.zero		64


//--------------------- .nv.constant0._Z4initjP17curandStateXORWOW --------------------------
	.section	.nv.constant0._Z4initjP17curandStateXORWOW,"a",@progbits
	.sectionflags	@""
	.align	4
.nv.constant0._Z4initjP17curandStateXORWOW:
	.zero		912


//--------------------- .nv.constant0._Z3psoP17curandStateXORWOWPdS1_ --------------------------
	.section	.nv.constant0._Z3psoP17curandStateXORWOWPdS1_,"a",@progbits
	.sectionflags	@""
	.align	4
.nv.constant0._Z3psoP17curandStateXORWOWPdS1_:
	.zero		920


//--------------------- SYMBOLS --------------------------

	.type		.nv.reservedSmem.offset0,@object
	.size		.nv.reservedSmem.offset0,0x4
	.type		vprintf,@function
